	.target	sm_90a

	.elftype	@"ET_EXEC"


//--------------------- .note.nv.tkinfo           --------------------------
	.section	.note.nv.tkinfo,"",@"SHT_NOTE"
	.sectionflags	@"SHF_NOTE_NV_TKINFO"
	.tkinfo
        /*0018*/ 	.word	0x00000002
        /*0030*/ 	.string	""
        /*0030*/ 	.string	"ptxas"
        /*0030*/ 	.string	"Cuda compilation tools, release 13.0, V13.0.88"
        /*0030*/ 	.string	"Build cuda_13.0.r13.0/compiler.36424714_0"
        /*0030*/ 	.string	"-arch sm_90a -m 64 "



//--------------------- .note.nv.cuinfo           --------------------------
	.section	.note.nv.cuinfo,"",@"SHT_NOTE"
	.sectionflags	@"SHF_NOTE_NV_CUINFO"
        /*0018*/ 	.short	0x0002
        /*001a*/ 	.short	0x005a
        /*001c*/ 	.short	0x0082
	.zero		2


//--------------------- .nv.info                  --------------------------
	.section	.nv.info,"",@"SHT_CUDA_INFO"
	.align	4


	//----- nvinfo : EIATTR_REGCOUNT
	.align		4
        /*0000*/ 	.byte	0x04, 0x2f
        /*0002*/ 	.short	(.L_15 - .L_14)
	.align		4
.L_14:
        /*0004*/ 	.word	index@(_ZN7cutlass13device_kernelINS_4fmha6kernel28FmhaKernelTmaWarpSpecializedINS1_10collective30FmhaMainloopTmaWarpSpecializedINS_12float_e4m3_tEffN4cute5tupleIJNS7_1CILi128EEENS9_ILi64EEESA_EEENS8_IJiNS9_ILi1EEENS8_IJiiEEEEEESF_NS8_IJSD_iSE_EEENS4_14ResidualFusionEJEEENS4_15FmhaFwdEpilogueIS6_fNS8_IJSB_SA_SB_EEEEENS2_23IndividualTileSchedulerEJEEEEEvNT_6ParamsE)
        /*0008*/ 	.word	0x000000a8


	//----- nvinfo : EIATTR_FRAME_SIZE
	.align		4
.L_15:
        /*000c*/ 	.byte	0x04, 0x11
        /*000e*/ 	.short	(.L_17 - .L_16)
	.align		4
.L_16:
        /*0010*/ 	.word	index@($__internal_0_$__cuda_sm20_rcp_rn_f32_slowpath)
        /*0014*/ 	.word	0x00000000


	//----- nvinfo : EIATTR_FRAME_SIZE
	.align		4
.L_17:
        /*0018*/ 	.byte	0x04, 0x11
        /*001a*/ 	.short	(.L_19 - .L_18)
	.align		4
.L_18:
        /*001c*/ 	.word	index@(_ZN7cutlass13device_kernelINS_4fmha6kernel28FmhaKernelTmaWarpSpecializedINS1_10collective30FmhaMainloopTmaWarpSpecializedINS_12float_e4m3_tEffN4cute5tupleIJNS7_1CILi128EEENS9_ILi64EEESA_EEENS8_IJiNS9_ILi1EEENS8_IJiiEEEEEESF_NS8_IJSD_iSE_EEENS4_14ResidualFusionEJEEENS4_15FmhaFwdEpilogueIS6_fNS8_IJSB_SA_SB_EEEEENS2_23IndividualTileSchedulerEJEEEEEvNT_6ParamsE)
        /*0020*/ 	.word	0x00000000


	//----- nvinfo : EIATTR_MIN_STACK_SIZE
	.align		4
.L_19:
        /*0024*/ 	.byte	0x04, 0x12
        /*0026*/ 	.short	(.L_21 - .L_20)
	.align		4
.L_20:
        /*0028*/ 	.word	index@(_ZN7cutlass13device_kernelINS_4fmha6kernel28FmhaKernelTmaWarpSpecializedINS1_10collective30FmhaMainloopTmaWarpSpecializedINS_12float_e4m3_tEffN4cute5tupleIJNS7_1CILi128EEENS9_ILi64EEESA_EEENS8_IJiNS9_ILi1EEENS8_IJiiEEEEEESF_NS8_IJSD_iSE_EEENS4_14ResidualFusionEJEEENS4_15FmhaFwdEpilogueIS6_fNS8_IJSB_SA_SB_EEEEENS2_23IndividualTileSchedulerEJEEEEEvNT_6ParamsE)
        /*002c*/ 	.word	0x00000000
.L_21:


//--------------------- .nv.compat                --------------------------
	.section	.nv.compat,"",@"SHT_CUDA_COMPAT_INFO"
	.align	4
        /*0000*/ 	.byte	0x02, 0x09, 0x01, 0x00, 0x02, 0x02, 0x04, 0x00, 0x02, 0x05, 0x05, 0x00, 0x03, 0x07, 0x01, 0x01
        /*0010*/ 	.byte	0x02, 0x03, 0x01, 0x00, 0x02, 0x06, 0x01, 0x00, 0x04, 0x0b, 0x08, 0x00, 0x00, 0x00, 0x00, 0x00
        /*0020*/ 	.byte	0x00, 0x00, 0x00, 0x00


//--------------------- .nv.info._ZN7cutlass13device_kernelINS_4fmha6kernel28FmhaKernelTmaWarpSpecializedINS1_10collective30FmhaMainloopTmaWarpSpecializedINS_12float_e4m3_tEffN4cute5tupleIJNS7_1CILi128EEENS9_ILi64EEESA_EEENS8_IJiNS9_ILi1EEENS8_IJiiEEEEEESF_NS8_IJSD_iSE_EEENS4_14ResidualFusionEJEEENS4_15FmhaFwdEpilogueIS6_fNS8_IJSB_SA_SB_EEEEENS2_23IndividualTileSchedulerEJEEEEEvNT_6ParamsE --------------------------
	.section	.nv.info._ZN7cutlass13device_kernelINS_4fmha6kernel28FmhaKernelTmaWarpSpecializedINS1_10collective30FmhaMainloopTmaWarpSpecializedINS_12float_e4m3_tEffN4cute5tupleIJNS7_1CILi128EEENS9_ILi64EEESA_EEENS8_IJiNS9_ILi1EEENS8_IJiiEEEEEESF_NS8_IJSD_iSE_EEENS4_14ResidualFusionEJEEENS4_15FmhaFwdEpilogueIS6_fNS8_IJSB_SA_SB_EEEEENS2_23IndividualTileSchedulerEJEEEEEvNT_6ParamsE,"",@"SHT_CUDA_INFO"
	.sectionflags	@""
	.align	4


	//----- nvinfo : EIATTR_CUDA_API_VERSION
	.align		4
        /*0000*/ 	.byte	0x04, 0x37
        /*0002*/ 	.short	(.L_23 - .L_22)
.L_22:
        /*0004*/ 	.word	0x00000082


	//----- nvinfo : EIATTR_KPARAM_INFO
	.align		4
.L_23:
        /*0008*/ 	.byte	0x04, 0x17
        /*000a*/ 	.short	(.L_25 - .L_24)
.L_24:
        /*000c*/ 	.word	0x00000000
        /*0010*/ 	.short	0x0000
        /*0012*/ 	.short	0x0070
        /*0014*/ 	.byte	0x00, 0xf0, 0x01, 0x20


	//----- nvinfo : EIATTR_SPARSE_MMA_MASK
	.align		4
.L_25:
        /*0018*/ 	.byte	0x03, 0x50
        /*001a*/ 	.short	0x0000


	//----- nvinfo : EIATTR_MAXREG_COUNT
	.align		4
        /*001c*/ 	.byte	0x03, 0x1b
        /*001e*/ 	.short	0x00a8


	//----- nvinfo : EIATTR_NUM_BARRIERS
	.align		4
        /*0020*/ 	.byte	0x02, 0x4c
        /*0022*/ 	.byte	0x02
	.zero		1


	//----- nvinfo : EIATTR_EXTERNS
	.align		4
        /*0024*/ 	.byte	0x04, 0x0f
        /*0026*/ 	.short	(.L_27 - .L_26)


	//   ....[0]....
	.align		4
.L_26:
        /*0028*/ 	.word	index@(__assertfail)


	//----- nvinfo : EIATTR_MERCURY_ISA_VERSION
	.align		4
.L_27:
        /*002c*/ 	.byte	0x03, 0x5f
        /*002e*/ 	.short	0x0101


	//----- nvinfo : EIATTR_INT_WARP_WIDE_INSTR_OFFSETS
	.align		4
        /*0030*/ 	.byte	0x04, 0x31
        /*0032*/ 	.short	(.L_29 - .L_28)


	//   ....[0]....
.L_28:
        /*0034*/ 	.word	0x000006f0


	//   ....[1]....
        /*0038*/ 	.word	0x00000700


	//   ....[2]....
        /*003c*/ 	.word	0x00000710


	//   ....[3]....
        /*0040*/ 	.word	0x00000720


	//   ....[4]....
        /*0044*/ 	.word	0x00000790


	//----- nvinfo : EIATTR_COOP_GROUP_MASK_REGIDS
	.align		4
.L_29:
        /*0048*/ 	.byte	0x04, 0x29
        /*004a*/ 	.short	(.L_31 - .L_30)


	//   ....[0]....
.L_30:
        /*004c*/ 	.word	0xffffffff


	//   ....[1]....
        /*0050*/ 	.word	0xffffffff


	//   ....[2]....
        /*0054*/ 	.word	0xffffffff


	//   ....[3]....
        /*0058*/ 	.word	0xffffffff


	//   ....[4]....
        /*005c*/ 	.word	0xffffffff


	//   ....[5]....
        /*0060*/ 	.word	0xffffffff


	//   ....[6]....
        /*0064*/ 	.word	0xffffffff


	//   ....[7]....
        /*0068*/ 	.word	0xffffffff


	//   ....[8]....
        /*006c*/ 	.word	0xffffffff


	//   ....[9]....
        /*0070*/ 	.word	0xffffffff


	//   ....[10]....
        /*0074*/ 	.word	0xffffffff


	//   ....[11]....
        /*0078*/ 	.word	0xffffffff


	//   ....[12]....
        /*007c*/ 	.word	0xffffffff


	//   ....[13]....
        /*0080*/ 	.word	0xffffffff


	//   ....[14]....
        /*0084*/ 	.word	0xffffffff


	//   ....[15]....
        /*0088*/ 	.word	0xffffffff


	//   ....[16]....
        /*008c*/ 	.word	0xffffffff


	//   ....[17]....
        /*0090*/ 	.word	0xffffffff


	//   ....[18]....
        /*0094*/ 	.word	0xffffffff


	//   ....[19]....
        /*0098*/ 	.word	0xffffffff


	//   ....[20]....
        /*009c*/ 	.word	0xffffffff


	//   ....[21]....
        /*00a0*/ 	.word	0xffffffff


	//   ....[22]....
        /*00a4*/ 	.word	0xffffffff


	//   ....[23]....
        /*00a8*/ 	.word	0xffffffff


	//   ....[24]....
        /*00ac*/ 	.word	0xffffffff


	//   ....[25]....
        /*00b0*/ 	.word	0xffffffff


	//   ....[26]....
        /*00b4*/ 	.word	0xffffffff


	//   ....[27]....
        /*00b8*/ 	.word	0xffffffff


	//   ....[28]....
        /*00bc*/ 	.word	0xffffffff


	//   ....[29]....
        /*00c0*/ 	.word	0xffffffff


	//   ....[30]....
        /*00c4*/ 	.word	0xffffffff


	//   ....[31]....
        /*00c8*/ 	.word	0xffffffff


	//   ....[32]....
        /*00cc*/ 	.word	0xffffffff


	//   ....[33]....
        /*00d0*/ 	.word	0xffffffff


	//   ....[34]....
        /*00d4*/ 	.word	0xffffffff


	//   ....[35]....
        /*00d8*/ 	.word	0xffffffff


	//   ....[36]....
        /*00dc*/ 	.word	0xffffffff


	//   ....[37]....
        /*00e0*/ 	.word	0xffffffff


	//   ....[38]....
        /*00e4*/ 	.word	0xffffffff


	//   ....[39]....
        /*00e8*/ 	.word	0xffffffff


	//   ....[40]....
        /*00ec*/ 	.word	0xffffffff


	//   ....[41]....
        /*00f0*/ 	.word	0xffffffff


	//   ....[42]....
        /*00f4*/ 	.word	0xffffffff


	//   ....[43]....
        /*00f8*/ 	.word	0xffffffff


	//   ....[44]....
        /*00fc*/ 	.word	0xffffffff


	//   ....[45]....
        /*0100*/ 	.word	0xffffffff


	//----- nvinfo : EIATTR_COOP_GROUP_INSTR_OFFSETS
	.align		4
.L_31:
        /*0104*/ 	.byte	0x04, 0x28
        /*0106*/ 	.short	(.L_33 - .L_32)


	//   ....[0]....
.L_32:
        /*0108*/ 	.word	0x00000050


	//   ....[1]....
        /*010c*/ 	.word	0x00000080


	//   ....[2]....
        /*0110*/ 	.word	0x000001b0


	//   ....[3]....
        /*0114*/ 	.word	0x00000370


	//   ....[4]....
        /*0118*/ 	.word	0x00000530


	//   ....[5]....
        /*011c*/ 	.word	0x00000690


	//   ....[6]....
        /*0120*/ 	.word	0x00001630


	//   ....[7]....
        /*0124*/ 	.word	0x00001710


	//   ....[8]....
        /*0128*/ 	.word	0x00001790


	//   ....[9]....
        /*012c*/ 	.word	0x000018d0


	//   ....[10]....
        /*0130*/ 	.word	0x00002b10


	//   ....[11]....
        /*0134*/ 	.word	0x00002b40


	//   ....[12]....
        /*0138*/ 	.word	0x00002b50


	//   ....[13]....
        /*013c*/ 	.word	0x00002b70


	//   ....[14]....
        /*0140*/ 	.word	0x00002ba0


	//   ....[15]....
        /*0144*/ 	.word	0x00002bb0


	//   ....[16]....
        /*0148*/ 	.word	0x00002bc0


	//   ....[17]....
        /*014c*/ 	.word	0x00002bd0


	//   ....[18]....
        /*0150*/ 	.word	0x00003230


	//   ....[19]....
        /*0154*/ 	.word	0x00003260


	//   ....[20]....
        /*0158*/ 	.word	0x000034d0


	//   ....[21]....
        /*015c*/ 	.word	0x000035b0


	//   ....[22]....
        /*0160*/ 	.word	0x000049d0


	//   ....[23]....
        /*0164*/ 	.word	0x00004a10


	//   ....[24]....
        /*0168*/ 	.word	0x00004a50


	//   ....[25]....
        /*016c*/ 	.word	0x00004a90


	//   ....[26]....
        /*0170*/ 	.word	0x00004ad0


	//   ....[27]....
        /*0174*/ 	.word	0x00004b10


	//   ....[28]....
        /*0178*/ 	.word	0x00004b50


	//   ....[29]....
        /*017c*/ 	.word	0x00004b90


	//   ....[30]....
        /*0180*/ 	.word	0x000056f0


	//   ....[31]....
        /*0184*/ 	.word	0x000057b0


	//   ....[32]....
        /*0188*/ 	.word	0x00005bc0


	//   ....[33]....
        /*018c*/ 	.word	0x00005ca0


	//   ....[34]....
        /*0190*/ 	.word	0x00006ed0


	//   ....[35]....
        /*0194*/ 	.word	0x00006f10


	//   ....[36]....
        /*0198*/ 	.word	0x00006f50


	//   ....[37]....
        /*019c*/ 	.word	0x00006f90


	//   ....[38]....
        /*01a0*/ 	.word	0x00006fd0


	//   ....[39]....
        /*01a4*/ 	.word	0x00007010


	//   ....[40]....
        /*01a8*/ 	.word	0x00007050


	//   ....[41]....
        /*01ac*/ 	.word	0x00007090


	//   ....[42]....
        /*01b0*/ 	.word	0x00007500


	//   ....[43]....
        /*01b4*/ 	.word	0x00007540


	//   ....[44]....
        /*01b8*/ 	.word	0x00007580


	//   ....[45]....
        /*01bc*/ 	.word	0x000075a0


	//----- nvinfo : EIATTR_REG_RECONFIG
	.align		4
.L_33:
        /*01c0*/ 	.byte	0x01, 0x54
	.zero		2


	//----- nvinfo : EIATTR_SYSCALL_OFFSETS
	.align		4
        /*01c4*/ 	.byte	0x04, 0x46
        /*01c6*/ 	.short	(.L_35 - .L_34)


	//   ....[0]....
.L_34:
        /*01c8*/ 	.word	0x00008160


	//   ....[1]....
        /*01cc*/ 	.word	0x000082c0


	//----- nvinfo : EIATTR_MBARRIER_INSTR_OFFSETS
	.align		4
.L_35:
        /*01d0*/ 	.byte	0x04, 0x39
        /*01d2*/ 	.short	(.L_37 - .L_36)


	//   ....[0]....
.L_36:
        /*01d4*/ 	.word	0x00000320
        /*01d8*/ 	.word	0x000000ff
        /*01dc*/ 	.word	0x0000e050
        /*01e0*/ 	.short	0x0100
        /*01e2*/ 	.byte	0x0b
	.zero		1


	//   ....[1]....
        /*01e4*/ 	.word	0x00000330
        /*01e8*/ 	.word	0x000000ff
        /*01ec*/ 	.word	0x0000e060
        /*01f0*/ 	.short	0x0100
        /*01f2*/ 	.byte	0x0b
	.zero		1


	//   ....[2]....
        /*01f4*/ 	.word	0x00000340
        /*01f8*/ 	.word	0x000000ff
        /*01fc*/ 	.word	0x0000e058
        /*0200*/ 	.short	0x0100
        /*0202*/ 	.byte	0x0b
	.zero		1


	//   ....[3]....
        /*0204*/ 	.word	0x00000350
        /*0208*/ 	.word	0x000000ff
        /*020c*/ 	.word	0x0000e068
        /*0210*/ 	.short	0x0100
        /*0212*/ 	.byte	0x0b
	.zero		1


	//   ....[4]....
        /*0214*/ 	.word	0x00000480
        /*0218*/ 	.word	0x000000ff
        /*021c*/ 	.word	0x0000e000
        /*0220*/ 	.short	0x0100
        /*0222*/ 	.byte	0x0b
	.zero		1


	//   ....[5]....
        /*0224*/ 	.word	0x00000490
        /*0228*/ 	.word	0x000000ff
        /*022c*/ 	.word	0x0000e028
        /*0230*/ 	.short	0x0100
        /*0232*/ 	.byte	0x0b
	.zero		1


	//   ....[6]....
        /*0234*/ 	.word	0x000004a0
        /*0238*/ 	.word	0x000000ff
        /*023c*/ 	.word	0x0000e008
        /*0240*/ 	.short	0x0100
        /*0242*/ 	.byte	0x0b
	.zero		1


	//   ....[7]....
        /*0244*/ 	.word	0x000004b0
        /*0248*/ 	.word	0x000000ff
        /*024c*/ 	.word	0x0000e030
        /*0250*/ 	.short	0x0100
        /*0252*/ 	.byte	0x0b
	.zero		1


	//   ....[8]....
        /*0254*/ 	.word	0x000004c0
        /*0258*/ 	.word	0x000000ff
        /*025c*/ 	.word	0x0000e010
        /*0260*/ 	.short	0x0100
        /*0262*/ 	.byte	0x0b
	.zero		1


	//   ....[9]....
        /*0264*/ 	.word	0x000004d0
        /*0268*/ 	.word	0x000000ff
        /*026c*/ 	.word	0x0000e038
        /*0270*/ 	.short	0x0100
        /*0272*/ 	.byte	0x0b
	.zero		1


	//   ....[10]....
        /*0274*/ 	.word	0x000004e0
        /*0278*/ 	.word	0x000000ff
        /*027c*/ 	.word	0x0000e018
        /*0280*/ 	.short	0x0100
        /*0282*/ 	.byte	0x0b
	.zero		1


	//   ....[11]....
        /*0284*/ 	.word	0x000004f0
        /*0288*/ 	.word	0x000000ff
        /*028c*/ 	.word	0x0000e040
        /*0290*/ 	.short	0x0100
        /*0292*/ 	.byte	0x0b
	.zero		1


	//   ....[12]....
        /*0294*/ 	.word	0x00000500
        /*0298*/ 	.word	0x000000ff
        /*029c*/ 	.word	0x0000e020
        /*02a0*/ 	.short	0x0100
        /*02a2*/ 	.byte	0x0b
	.zero		1


	//   ....[13]....
        /*02a4*/ 	.word	0x00000510
        /*02a8*/ 	.word	0x000000ff
        /*02ac*/ 	.word	0x0000e048
        /*02b0*/ 	.short	0x0100
        /*02b2*/ 	.byte	0x0b
	.zero		1


	//   ....[14]....
        /*02b4*/ 	.word	0x00000640
        /*02b8*/ 	.word	0x000000ff
        /*02bc*/ 	.word	0x0000e070
        /*02c0*/ 	.short	0x0100
        /*02c2*/ 	.byte	0x0b
	.zero		1


	//   ....[15]....
        /*02c4*/ 	.word	0x00000650
        /*02c8*/ 	.word	0x000000ff
        /*02cc*/ 	.word	0x0000e080
        /*02d0*/ 	.short	0x0100
        /*02d2*/ 	.byte	0x0b
	.zero		1


	//   ....[16]....
        /*02d4*/ 	.word	0x00000660
        /*02d8*/ 	.word	0x000000ff
        /*02dc*/ 	.word	0x0000e078
        /*02e0*/ 	.short	0x0100
        /*02e2*/ 	.byte	0x0b
	.zero		1


	//   ....[17]....
        /*02e4*/ 	.word	0x00000670
        /*02e8*/ 	.word	0x000000ff
        /*02ec*/ 	.word	0x0000e088
        /*02f0*/ 	.short	0x0100
        /*02f2*/ 	.byte	0x0b
	.zero		1


	//   ....[18]....
        /*02f4*/ 	.word	0x000007b0
        /*02f8*/ 	.word	0x000000ff
        /*02fc*/ 	.word	0x0000e090
        /*0300*/ 	.short	0x0100
        /*0302*/ 	.byte	0x08
	.zero		1


	//   ....[19]....
        /*0304*/ 	.word	0x000007c0
        /*0308*/ 	.word	0x000000ff
        /*030c*/ 	.word	0x0000e098
        /*0310*/ 	.short	0x0100
        /*0312*/ 	.byte	0x08
	.zero		1


	//   ....[20]....
        /*0314*/ 	.word	0x000007d0
        /*0318*/ 	.word	0x000000ff
        /*031c*/ 	.word	0x0000e0a0
        /*0320*/ 	.short	0x0100
        /*0322*/ 	.byte	0x08
	.zero		1


	//   ....[21]....
        /*0324*/ 	.word	0x000007e0
        /*0328*/ 	.word	0x000000ff
        /*032c*/ 	.word	0x0000e0a8
        /*0330*/ 	.short	0x0100
        /*0332*/ 	.byte	0x08
	.zero		1


	//   ....[22]....
        /*0334*/ 	.word	0x000008e0
        /*0338*/ 	.word	0x000000ff
        /*033c*/ 	.word	0x0000e0c0
        /*0340*/ 	.short	0x0100
        /*0342*/ 	.byte	0x0b
	.zero		1


	//   ....[23]....
        /*0344*/ 	.word	0x000008f0
        /*0348*/ 	.word	0x000000ff
        /*034c*/ 	.word	0x0000e0d0
        /*0350*/ 	.short	0x0100
        /*0352*/ 	.byte	0x0b
	.zero		1


	//   ....[24]....
        /*0354*/ 	.word	0x00000900
        /*0358*/ 	.word	0x000000ff
        /*035c*/ 	.word	0x0000e0c8
        /*0360*/ 	.short	0x0100
        /*0362*/ 	.byte	0x0b
	.zero		1


	//   ....[25]....
        /*0364*/ 	.word	0x00000910
        /*0368*/ 	.word	0x000000ff
        /*036c*/ 	.word	0x0000e0d8
        /*0370*/ 	.short	0x0100
        /*0372*/ 	.byte	0x0b
	.zero		1


	//   ....[26]....
        /*0374*/ 	.word	0x00000d90
        /*0378*/ 	.word	0x000000ff
        /*037c*/ 	.word	0x0000e050
        /*0380*/ 	.short	0x010a
        /*0382*/ 	.byte	0x08
	.zero		1


	//   ....[27]....
        /*0384*/ 	.word	0x00000e10
        /*0388*/ 	.word	0x000000ff
        /*038c*/ 	.word	0x0000e000
        /*0390*/ 	.short	0x010a
        /*0392*/ 	.byte	0x24
	.zero		1


	//   ....[28]....
        /*0394*/ 	.word	0x00000e60
        /*0398*/ 	.word	0x000000ff
        /*039c*/ 	.word	0xfffffff8
        /*03a0*/ 	.short	0x010a
        /*03a2*/ 	.byte	0x16
	.zero		1


	//   ....[29]....
        /*03a4*/ 	.word	0x00001250
        /*03a8*/ 	.word	0x0000000d
        /*03ac*/ 	.word	0x00000000
        /*03b0*/ 	.short	0x0101
        /*03b2*/ 	.byte	0x15
	.zero		1


	//   ....[30]....
        /*03b4*/ 	.word	0x00002c80
        /*03b8*/ 	.word	0x000000ff
        /*03bc*/ 	.word	0x0000e008
        /*03c0*/ 	.short	0x010a
        /*03c2*/ 	.byte	0x24
	.zero		1


	//   ....[31]....
        /*03c4*/ 	.word	0x00002db0
        /*03c8*/ 	.word	0x000000ff
        /*03cc*/ 	.word	0x00000000
        /*03d0*/ 	.short	0x0101
        /*03d2*/ 	.byte	0x07
	.zero		1


	//   ....[32]....
        /*03d4*/ 	.word	0x00002f20
        /*03d8*/ 	.word	0x000000ff
        /*03dc*/ 	.word	0x0000e000
        /*03e0*/ 	.short	0x010a
        /*03e2*/ 	.byte	0x06
	.zero		1


	//   ....[33]....
        /*03e4*/ 	.word	0x00004a00
        /*03e8*/ 	.word	0x000000ff
        /*03ec*/ 	.word	0x0000e000
        /*03f0*/ 	.short	0x010a
        /*03f2*/ 	.byte	0x06
	.zero		1


	//   ....[34]....
        /*03f4*/ 	.word	0x00004cd0
        /*03f8*/ 	.word	0x000000ff
        /*03fc*/ 	.word	0x0000e000
        /*0400*/ 	.short	0x010a
        /*0402*/ 	.byte	0x06
	.zero		1


	//   ....[35]....
        /*0404*/ 	.word	0x00004de0
        /*0408*/ 	.word	0x000000ff
        /*040c*/ 	.word	0x00000000
        /*0410*/ 	.short	0x0101
        /*0412*/ 	.byte	0x06
	.zero		1


	//   ....[36]....
        /*0414*/ 	.word	0x00004e90
        /*0418*/ 	.word	0x000000ff
        /*041c*/ 	.word	0x00000000
        /*0420*/ 	.short	0x0101
        /*0422*/ 	.byte	0x06
	.zero		1


	//   ....[37]....
        /*0424*/ 	.word	0x00005040
        /*0428*/ 	.word	0x000000ff
        /*042c*/ 	.word	0x0000e000
        /*0430*/ 	.short	0x010a
        /*0432*/ 	.byte	0x06
	.zero		1


	//   ....[38]....
        /*0434*/ 	.word	0x00006fa0
        /*0438*/ 	.word	0x000000ff
        /*043c*/ 	.word	0x0000e000
        /*0440*/ 	.short	0x010a
        /*0442*/ 	.byte	0x06
	.zero		1


	//   ....[39]....
        /*0444*/ 	.word	0x000071b0
        /*0448*/ 	.word	0x000000ff
        /*044c*/ 	.word	0x0000e000
        /*0450*/ 	.short	0x010a
        /*0452*/ 	.byte	0x06
	.zero		1


	//   ....[40]....
        /*0454*/ 	.word	0x00007340
        /*0458*/ 	.word	0x000000ff
        /*045c*/ 	.word	0x00000000
        /*0460*/ 	.short	0x0101
        /*0462*/ 	.byte	0x06
	.zero		1


	//   ....[41]....
        /*0464*/ 	.word	0x000073f0
        /*0468*/ 	.word	0x000000ff
        /*046c*/ 	.word	0x00000000
        /*0470*/ 	.short	0x0101
        /*0472*/ 	.byte	0x06
	.zero		1


	//   ....[42]....
        /*0474*/ 	.word	0x00007b90
        /*0478*/ 	.word	0x000000ff
        /*047c*/ 	.word	0x00000008
        /*0480*/ 	.short	0x010a
        /*0482*/ 	.byte	0x16
	.zero		1


	//   ....[43]....
        /*0484*/ 	.word	0x00008fc0
        /*0488*/ 	.word	0x00000000
        /*048c*/ 	.word	0x0000e090
        /*0490*/ 	.short	0x0101
        /*0492*/ 	.byte	0x24
	.zero		1


	//   ....[44]....
        /*0494*/ 	.word	0x00009110
        /*0498*/ 	.word	0x00000004
        /*049c*/ 	.word	0x0000e060
        /*04a0*/ 	.short	0x010a
        /*04a2*/ 	.byte	0x3f
	.zero		1


	//   ....[45]....
        /*04a4*/ 	.word	0x00009370
        /*04a8*/ 	.word	0x00000002
        /*04ac*/ 	.word	0x0000e028
        /*04b0*/ 	.short	0x010a
        /*04b2*/ 	.byte	0x3f
	.zero		1


	//   ....[46]....
        /*04b4*/ 	.word	0x000095b0
        /*04b8*/ 	.word	0x00000005
        /*04bc*/ 	.word	0x0000e060
        /*04c0*/ 	.short	0x010a
        /*04c2*/ 	.byte	0x3f
	.zero		1


	//   ....[47]....
        /*04c4*/ 	.word	0x00009820
        /*04c8*/ 	.word	0x00000004
        /*04cc*/ 	.word	0x0000e028
        /*04d0*/ 	.short	0x010a
        /*04d2*/ 	.byte	0x3f
	.zero		1


	//   ....[48]....
        /*04d4*/ 	.word	0x00009b50
        /*04d8*/ 	.word	0x00000006
        /*04dc*/ 	.word	0x0000e028
        /*04e0*/ 	.short	0x010a
        /*04e2*/ 	.byte	0x3f
	.zero		1


	//   ....[49]....
        /*04e4*/ 	.word	0x00009dc0
        /*04e8*/ 	.word	0x00000006
        /*04ec*/ 	.word	0x0000e028
        /*04f0*/ 	.short	0x010a
        /*04f2*/ 	.byte	0x3f
	.zero		1


	//   ....[50]....
        /*04f4*/ 	.word	0x0000a020
        /*04f8*/ 	.word	0x00000003
        /*04fc*/ 	.word	0x0000e050
        /*0500*/ 	.short	0x010a
        /*0502*/ 	.byte	0x3f
	.zero		1


	//   ....[51]....
        /*0504*/ 	.word	0x0000a080
        /*0508*/ 	.word	0x00000003
        /*050c*/ 	.word	0x0000e000
        /*0510*/ 	.short	0x010a
        /*0512*/ 	.byte	0x3f
	.zero		1


	//   ....[52]....
        /*0514*/ 	.word	0x0000a0e0
        /*0518*/ 	.word	0x00000004
        /*051c*/ 	.word	0xfffffff8
        /*0520*/ 	.short	0x010a
        /*0522*/ 	.byte	0x3f
	.zero		1


	//   ....[53]....
        /*0524*/ 	.word	0x0000a140
        /*0528*/ 	.word	0x0000000d
        /*052c*/ 	.word	0x0000e008
        /*0530*/ 	.short	0x010a
        /*0532*/ 	.byte	0x3f
	.zero		1


	//   ....[54]....
        /*0534*/ 	.word	0x0000a1a0
        /*0538*/ 	.word	0x00000005
        /*053c*/ 	.word	0x0000e000
        /*0540*/ 	.short	0x010a
        /*0542*/ 	.byte	0x3f
	.zero		1


	//   ....[55]....
        /*0544*/ 	.word	0x0000a200
        /*0548*/ 	.word	0x0000000e
        /*054c*/ 	.word	0x0000e000
        /*0550*/ 	.short	0x010a
        /*0552*/ 	.byte	0x3f
	.zero		1


	//   ....[56]....
        /*0554*/ 	.word	0x0000a260
        /*0558*/ 	.word	0x00000005
        /*055c*/ 	.word	0x0000e000
        /*0560*/ 	.short	0x010a
        /*0562*/ 	.byte	0x3f
	.zero		1


	//   ....[57]....
        /*0564*/ 	.word	0x0000a2c0
        /*0568*/ 	.word	0x00000014
        /*056c*/ 	.word	0x0000e000
        /*0570*/ 	.short	0x010a
        /*0572*/ 	.byte	0x3f
	.zero		1


	//   ....[58]....
        /*0574*/ 	.word	0x0000a320
        /*0578*/ 	.word	0x00000003
        /*057c*/ 	.word	0x00000008
        /*0580*/ 	.short	0x010a
        /*0582*/ 	.byte	0x3f
	.zero		1


	//   ....[59]....
        /*0584*/ 	.word	0x0000a370
        /*0588*/ 	.word	0x00000004
        /*058c*/ 	.word	0x0000e060
        /*0590*/ 	.short	0x010a
        /*0592*/ 	.byte	0x3f
	.zero		1


	//   ....[60]....
        /*0594*/ 	.word	0x0000a3c0
        /*0598*/ 	.word	0x00000002
        /*059c*/ 	.word	0x0000e028
        /*05a0*/ 	.short	0x010a
        /*05a2*/ 	.byte	0x3f
	.zero		1


	//   ....[61]....
        /*05a4*/ 	.word	0x0000a410
        /*05a8*/ 	.word	0x00000005
        /*05ac*/ 	.word	0x0000e060
        /*05b0*/ 	.short	0x010a
        /*05b2*/ 	.byte	0x3f
	.zero		1


	//   ....[62]....
        /*05b4*/ 	.word	0x0000a460
        /*05b8*/ 	.word	0x00000004
        /*05bc*/ 	.word	0x0000e028
        /*05c0*/ 	.short	0x010a
        /*05c2*/ 	.byte	0x3f
	.zero		1


	//   ....[63]....
        /*05c4*/ 	.word	0x0000a4b0
        /*05c8*/ 	.word	0x00000006
        /*05cc*/ 	.word	0x0000e028
        /*05d0*/ 	.short	0x010a
        /*05d2*/ 	.byte	0x3f
	.zero		1


	//   ....[64]....
        /*05d4*/ 	.word	0x0000a500
        /*05d8*/ 	.word	0x00000006
        /*05dc*/ 	.word	0x0000e028
        /*05e0*/ 	.short	0x010a
        /*05e2*/ 	.byte	0x3f
	.zero		1


	//----- nvinfo : EIATTR_NUM_MBARRIERS
	.align		4
.L_37:
        /*05e4*/ 	.byte	0x03, 0x38
        /*05e6*/ 	.short	0x001a


	//----- nvinfo : EIATTR_EXIT_INSTR_OFFSETS
	.align		4
        /*05e8*/ 	.byte	0x04, 0x1c
        /*05ea*/ 	.short	(.L_39 - .L_38)


	//   ....[0]....
.L_38:
        /*05ec*/ 	.word	0x000009b0


	//   ....[1]....
        /*05f0*/ 	.word	0x00008fd0


	//   ....[2]....
        /*05f4*/ 	.word	0x00009010


	//   ....[3]....
        /*05f8*/ 	.word	0x00009a20


	//   ....[4]....
        /*05fc*/ 	.word	0x0000a000


	//----- nvinfo : EIATTR_MAX_THREADS
	.align		4
.L_39:
        /*0600*/ 	.byte	0x04, 0x05
        /*0602*/ 	.short	(.L_41 - .L_40)
.L_40:
        /*0604*/ 	.word	0x00000180
        /*0608*/ 	.word	0x00000001
        /*060c*/ 	.word	0x00000001


	//----- nvinfo : EIATTR_CRS_STACK_SIZE
	.align		4
.L_41:
        /*0610*/ 	.byte	0x04, 0x1e
        /*0612*/ 	.short	(.L_43 - .L_42)
.L_42:
        /*0614*/ 	.word	0x00000000


	//----- nvinfo : EIATTR_CBANK_PARAM_SIZE
	.align		4
.L_43:
        /*0618*/ 	.byte	0x03, 0x19
        /*061a*/ 	.short	0x0870


	//----- nvinfo : EIATTR_PARAM_CBANK
	.align		4
        /*061c*/ 	.byte	0x04, 0x0a
        /*061e*/ 	.short	(.L_45 - .L_44)
	.align		4
.L_44:
        /*0620*/ 	.word	index@(.nv.constant0._ZN7cutlass13device_kernelINS_4fmha6kernel28FmhaKernelTmaWarpSpecializedINS1_10collective30FmhaMainloopTmaWarpSpecializedINS_12float_e4m3_tEffN4cute5tupleIJNS7_1CILi128EEENS9_ILi64EEESA_EEENS8_IJiNS9_ILi1EEENS8_IJiiEEEEEESF_NS8_IJSD_iSE_EEENS4_14ResidualFusionEJEEENS4_15FmhaFwdEpilogueIS6_fNS8_IJSB_SA_SB_EEEEENS2_23IndividualTileSchedulerEJEEEEEvNT_6ParamsE)
        /*0624*/ 	.short	0x0210
        /*0626*/ 	.short	0x0870


	//----- nvinfo : EIATTR_SW_WAR
	.align		4
.L_45:
        /*0628*/ 	.byte	0x04, 0x36
        /*062a*/ 	.short	(.L_47 - .L_46)
.L_46:
        /*062c*/ 	.word	0x00000008
.L_47:


//--------------------- .nv.callgraph             --------------------------
	.section	.nv.callgraph,"",@"SHT_CUDA_CALLGRAPH"
	.align	4
	.sectionentsize	8
	.align		4
        /*0000*/ 	.word	0x00000000
	.align		4
        /*0004*/ 	.word	0xffffffff
	.align		4
        /*0008*/ 	.word	index@(_ZN7cutlass13device_kernelINS_4fmha6kernel28FmhaKernelTmaWarpSpecializedINS1_10collective30FmhaMainloopTmaWarpSpecializedINS_12float_e4m3_tEffN4cute5tupleIJNS7_1CILi128EEENS9_ILi64EEESA_EEENS8_IJiNS9_ILi1EEENS8_IJiiEEEEEESF_NS8_IJSD_iSE_EEENS4_14ResidualFusionEJEEENS4_15FmhaFwdEpilogueIS6_fNS8_IJSB_SA_SB_EEEEENS2_23IndividualTileSchedulerEJEEEEEvNT_6ParamsE)
	.align		4
        /*000c*/ 	.word	index@(__assertfail)
	.align		4
        /*0010*/ 	.word	0x00000000
	.align		4
        /*0014*/ 	.word	0xfffffffe
	.align		4
        /*0018*/ 	.word	0x00000000
	.align		4
        /*001c*/ 	.word	0xfffffffd
	.align		4
        /*0020*/ 	.word	0x00000000
	.align		4
        /*0024*/ 	.word	0xfffffffc


//--------------------- .nv.constant4             --------------------------
	.section	.nv.constant4,"a",@progbits
	.align	8
	.align		8
.nv.constant4:
        /*0000*/ 	.dword	__assertfail
	.align		8
        /*0008*/ 	.dword	__unnamed_1
	.align		8
        /*0010*/ 	.dword	_ZN39_INTERNAL_ee8a8f55_4_k_cu_c040c7c0_29174cuda3std3__45__cpo5beginE
	.align		8
        /*0018*/ 	.dword	_ZN39_INTERNAL_ee8a8f55_4_k_cu_c040c7c0_29174cuda3std3__45__cpo3endE
	.align		8
        /*0020*/ 	.dword	_ZN39_INTERNAL_ee8a8f55_4_k_cu_c040c7c0_29174cuda3std3__45__cpo6cbeginE
	.align		8
        /*0028*/ 	.dword	_ZN39_INTERNAL_ee8a8f55_4_k_cu_c040c7c0_29174cuda3std3__45__cpo4cendE
	.align		8
        /*0030*/ 	.dword	_ZN39_INTERNAL_ee8a8f55_4_k_cu_c040c7c0_29174cuda3std3__441_GLOBAL__N__ee8a8f55_4_k_cu_c040c7c0_29176ignoreE
	.align		8
        /*0038*/ 	.dword	_ZN39_INTERNAL_ee8a8f55_4_k_cu_c040c7c0_29174cuda3std3__419piecewise_constructE
	.align		8
        /*0040*/ 	.dword	_ZN39_INTERNAL_ee8a8f55_4_k_cu_c040c7c0_29174cuda3std3__48in_placeE
	.align		8
        /*0048*/ 	.dword	_ZN39_INTERNAL_ee8a8f55_4_k_cu_c040c7c0_29174cuda3std6ranges3__45__cpo4swapE
	.align		8
        /*0050*/ 	.dword	_ZN39_INTERNAL_ee8a8f55_4_k_cu_c040c7c0_29174cuda3std6ranges3__45__cpo9iter_moveE
	.align		8
        /*0058*/ 	.dword	_ZN39_INTERNAL_ee8a8f55_4_k_cu_c040c7c0_29174cute7productE
	.align		8
        /*0060*/ 	.dword	_ZN39_INTERNAL_ee8a8f55_4_k_cu_c040c7c0_29174cute1_E
	.align		8
        /*0068*/ 	.dword	$str$24
	.align		8
        /*0070*/ 	.dword	$str$25


//--------------------- .text._ZN7cutlass13device_kernelINS_4fmha6kernel28FmhaKernelTmaWarpSpecializedINS1_10collective30FmhaMainloopTmaWarpSpecializedINS_12float_e4m3_tEffN4cute5tupleIJNS7_1CILi128EEENS9_ILi64EEESA_EEENS8_IJiNS9_ILi1EEENS8_IJiiEEEEEESF_NS8_IJSD_iSE_EEENS4_14ResidualFusionEJEEENS4_15FmhaFwdEpilogueIS6_fNS8_IJSB_SA_SB_EEEEENS2_23IndividualTileSchedulerEJEEEEEvNT_6ParamsE --------------------------
	.section	.text._ZN7cutlass13device_kernelINS_4fmha6kernel28FmhaKernelTmaWarpSpecializedINS1_10collective30FmhaMainloopTmaWarpSpecializedINS_12float_e4m3_tEffN4cute5tupleIJNS7_1CILi128EEENS9_ILi64EEESA_EEENS8_IJiNS9_ILi1EEENS8_IJiiEEEEEESF_NS8_IJSD_iSE_EEENS4_14ResidualFusionEJEEENS4_15FmhaFwdEpilogueIS6_fNS8_IJSB_SA_SB_EEEEENS2_23IndividualTileSchedulerEJEEEEEvNT_6ParamsE,"ax",@progbits
	.align	128
.text._ZN7cutlass13device_kernelINS_4fmha6kernel28FmhaKernelTmaWarpSpecializedINS1_10collective30FmhaMainloopTmaWarpSpecializedINS_12float_e4m3_tEffN4cute5tupleIJNS7_1CILi128EEENS9_ILi64EEESA_EEENS8_IJiNS9_ILi1EEENS8_IJiiEEEEEESF_NS8_IJSD_iSE_EEENS4_14ResidualFusionEJEEENS4_15FmhaFwdEpilogueIS6_fNS8_IJSB_SA_SB_EEEEENS2_23IndividualTileSchedulerEJEEEEEvNT_6ParamsE:
        .type           _ZN7cutlass13device_kernelINS_4fmha6kernel28FmhaKernelTmaWarpSpecializedINS1_10collective30FmhaMainloopTmaWarpSpecializedINS_12float_e4m3_tEffN4cute5tupleIJNS7_1CILi128EEENS9_ILi64EEESA_EEENS8_IJiNS9_ILi1EEENS8_IJiiEEEEEESF_NS8_IJSD_iSE_EEENS4_14ResidualFusionEJEEENS4_15FmhaFwdEpilogueIS6_fNS8_IJSB_SA_SB_EEEEENS2_23IndividualTileSchedulerEJEEEEEvNT_6ParamsE,@function
        .size           _ZN7cutlass13device_kernelINS_4fmha6kernel28FmhaKernelTmaWarpSpecializedINS1_10collective30FmhaMainloopTmaWarpSpecializedINS_12float_e4m3_tEffN4cute5tupleIJNS7_1CILi128EEENS9_ILi64EEESA_EEENS8_IJiNS9_ILi1EEENS8_IJiiEEEEEESF_NS8_IJSD_iSE_EEENS4_14ResidualFusionEJEEENS4_15FmhaFwdEpilogueIS6_fNS8_IJSB_SA_SB_EEEEENS2_23IndividualTileSchedulerEJEEEEEvNT_6ParamsE,(.L_x_120 - _ZN7cutlass13device_kernelINS_4fmha6kernel28FmhaKernelTmaWarpSpecializedINS1_10collective30FmhaMainloopTmaWarpSpecializedINS_12float_e4m3_tEffN4cute5tupleIJNS7_1CILi128EEENS9_ILi64EEESA_EEENS8_IJiNS9_ILi1EEENS8_IJiiEEEEEESF_NS8_IJSD_iSE_EEENS4_14ResidualFusionEJEEENS4_15FmhaFwdEpilogueIS6_fNS8_IJSB_SA_SB_EEEEENS2_23IndividualTileSchedulerEJEEEEEvNT_6ParamsE)
        .other          _ZN7cutlass13device_kernelINS_4fmha6kernel28FmhaKernelTmaWarpSpecializedINS1_10collective30FmhaMainloopTmaWarpSpecializedINS_12float_e4m3_tEffN4cute5tupleIJNS7_1CILi128EEENS9_ILi64EEESA_EEENS8_IJiNS9_ILi1EEENS8_IJiiEEEEEESF_NS8_IJSD_iSE_EEENS4_14ResidualFusionEJEEENS4_15FmhaFwdEpilogueIS6_fNS8_IJSB_SA_SB_EEEEENS2_23IndividualTileSchedulerEJEEEEEvNT_6ParamsE,@"STO_CUDA_ENTRY STV_DEFAULT"
_ZN7cutlass13device_kernelINS_4fmha6kernel28FmhaKernelTmaWarpSpecializedINS1_10collective30FmhaMainloopTmaWarpSpecializedINS_12float_e4m3_tEffN4cute5tupleIJNS7_1CILi128EEENS9_ILi64EEESA_EEENS8_IJiNS9_ILi1EEENS8_IJiiEEEEEESF_NS8_IJSD_iSE_EEENS4_14ResidualFusionEJEEENS4_15FmhaFwdEpilogueIS6_fNS8_IJSB_SA_SB_EEEEENS2_23IndividualTileSchedulerEJEEEEEvNT_6ParamsE:
[----:B------:R-:W1:Y:S01]  /*0000*/  LDC R1, c[0x0][0x28] ;  /* 0x00000a00ff017b82 */ /* 0x000e620000000800 */
[----:B------:R-:W2:Y:S01]  /*0010*/  S2R R0, SR_TID.X ;  /* 0x0000000000007919 */ /* 0x000ea20000002100 */
[----:B------:R-:W-:Y:S01]  /*0020*/  ELECT P1, URZ, PT ;  /* 0x00000000003f782f */ /* 0x000fe20003820000 */
[----:B------:R-:W-:Y:S01]  /*0030*/  BSSY B0, `(.L_x_0) ;  /* 0x0000017000007945 */ /* 0x000fe20003800000 */
[----:B--2---:R-:W-:-:S05]  /*0040*/  SHF.R.U32.HI R2, RZ, 0x5, R0 ;  /* 0x00000005ff027819 */ /* 0x004fca0000011600 */
[----:B------:R-:W2:Y:S02]  /*0050*/  SHFL.IDX PT, R3, R2, RZ, 0x1f ;  /* 0x00001fff02037589 */ /* 0x000ea400000e0000 */
[----:B--2---:R-:W-:Y:S02]  /*0060*/  R2UR UR4, R3 ;  /* 0x00000000030472ca */ /* 0x004fe400000e0000 */
[----:B------:R-:W-:-:S06]  /*0070*/  SHF.R.U32.HI R3, RZ, 0x7, R0 ;  /* 0x00000007ff037819 */ /* 0x000fcc0000011600 */
[----:B------:R-:W2:Y:S05]  /*0080*/  SHFL.IDX PT, R3, R3, RZ, 0x1f ;  /* 0x00001fff03037589 */ /* 0x000eaa00000e0000 */
[----:B------:R-:W-:Y:S02]  /*0090*/  USHF.R.S32.HI UR5, URZ, 0x1f, UR4 ;  /* 0x0000001f3f057899 */ /* 0x000fe40008011404 */
[----:B------:R-:W-:Y:S02]  /*00a0*/  ISETP.NE.OR P0, PT, RZ, UR4, !P1 ;  /* 0x00000004ff007c0c */ /* 0x000fe4000cf05670 */
[----:B------:R-:W-:-:S04]  /*00b0*/  ULEA.HI UR5, UR5, UR4, URZ, 0x2 ;  /* 0x0000000405057291 */ /* 0x000fc8000f8f103f */
[----:B------:R-:W-:-:S04]  /*00c0*/  ULOP3.LUT UR5, UR5, 0xfffffffc, URZ, 0xc0, !UPT ;  /* 0xfffffffc05057892 */ /* 0x000fc8000f8ec03f */
[----:B------:R-:W-:-:S03]  /*00d0*/  UIADD3 UR10, UR4, -UR5, URZ ;  /* 0x80000005040a7290 */ /* 0x000fc6000fffe03f */
[----:B-1----:R-:W-:Y:S09]  /*00e0*/  @P0 BRA `(.L_x_1) ;  /* 0x00000000002c0947 */ /* 0x002ff20003800000 */
[----:B------:R-:W-:Y:S02]  /*00f0*/  ULDC.64 UR4, c[0x0][0x198] ;  /* 0x0000660000047ab9 */ /* 0x000fe40000000a00 */
[----:B------:R-:W-:Y:S02]  /*0100*/  UIADD3 UR6, UP0, UR4, 0xf0, URZ ;  /* 0x000000f004067890 */ /* 0x000fe4000ff1e03f */
[----:B------:R-:W-:Y:S02]  /*0110*/  UIADD3 UR8, UP1, UR4, 0x1f0, URZ ;  /* 0x000001f004087890 */ /* 0x000fe4000ff3e03f */
[----:B------:R-:W-:Y:S02]  /*0120*/  UIADD3 UR4, UP2, UR4, 0x2f0, URZ ;  /* 0x000002f004047890 */ /* 0x000fe4000ff5e03f */
[----:B------:R-:W-:Y:S02]  /*0130*/  UIADD3.X UR7, URZ, UR5, URZ, UP0, !UPT ;  /* 0x000000053f077290 */ /* 0x000fe400087fe43f */
[----:B------:R-:W-:-:S02]  /*0140*/  UIADD3.X UR9, URZ, UR5, URZ, UP1, !UPT ;  /* 0x000000053f097290 */ /* 0x000fc40008ffe43f */
[----:B------:R-:W-:-:S05]  /*0150*/  UIADD3.X UR5, URZ, UR5, URZ, UP2, !UPT ;  /* 0x000000053f057290 */ /* 0x000fca00097fe43f */
[----:B------:R1:W-:Y:S02]  /*0160*/  UTMACCTL.PF [UR6] ;  /* 0x00000000060079b9 */ /* 0x0003e40008040000 */
[----:B------:R1:W-:Y:S02]  /*0170*/  UTMACCTL.PF [UR8] ;  /* 0x00000000080079b9 */ /* 0x0003e40008040000 */
[----:B------:R1:W-:Y:S02]  /*0180*/  UTMACCTL.PF [UR4] ;  /* 0x00000000040079b9 */ /* 0x0003e40008040000 */
[----:B-1----:R-:W-:Y:S01]  /*0190*/  NOP ;  /* 0x0000000000007918 */ /* 0x002fe20000000000 */
.L_x_1:
[----:B------:R-:W-:Y:S05]  /*01a0*/  BSYNC B0 ;  /* 0x0000000000007941 */ /* 0x000fea0003800000 */
.L_x_0:
[----:B------:R-:W1:Y:S01]  /*01b0*/  SHFL.IDX PT, R4, R2, RZ, 0x1f ;  /* 0x00001fff02047589 */ /* 0x000e6200000e0000 */
[----:B--2---:R-:W-:Y:S01]  /*01c0*/  R2UR UR37, R3 ;  /* 0x00000000032572ca */ /* 0x004fe200000e0000 */
[----:B------:R-:W-:-:S12]  /*01d0*/  UISETP.NE.AND UP0, UPT, UR10, 0x1, UPT ;  /* 0x000000010a00788c */ /* 0x000fd8000bf05270 */
[----:B------:R-:W-:Y:S02]  /*01e0*/  UIADD3 UR7, UR37, -0x1, URZ ;  /* 0xffffffff25077890 */ /* 0x000fe4000fffe03f */
[----:B------:R-:W-:Y:S02]  /*01f0*/  UISETP.EQ.AND UP0, UPT, UR37, URZ, !UP0 ;  /* 0x0000003f2500728c */ /* 0x000fe4000c702270 */
[----:B------:R-:W-:Y:S02]  /*0200*/  UISETP.GE.U32.AND UP1, UPT, UR7, 0x4, UPT ;  /* 0x000000040700788c */ /* 0x000fe4000bf26070 */
[----:B------:R-:W-:Y:S01]  /*0210*/  USEL UR6, URZ, 0x1, !UP0 ;  /* 0x000000013f067887 */ /* 0x000fe2000c000000 */
[----:B-1----:R-:W-:-:S03]  /*0220*/  ISETP.NE.AND P0, PT, R4, RZ, PT ;  /* 0x000000ff0400720c */ /* 0x002fc60003f05270 */
[----:B------:R-:W-:-:S10]  /*0230*/  USEL UR6, UR6, 0x2, UP1 ;  /* 0x0000000206067887 */ /* 0x000fd40008800000 */
[----:B------:R-:W-:Y:S05]  /*0240*/  @P0 BRA `(.L_x_2) ;  /* 0x0000000000480947 */ /* 0x000fea0003800000 */
[----:B------:R-:W1:Y:S01]  /*0250*/  S2UR UR11, SR_CgaCtaId ;  /* 0x00000000000b79c3 */ /* 0x000e620000008800 */
[----:B------:R-:W-:Y:S01]  /*0260*/  UMOV UR4, 0x400 ;  /* 0x0000040000047882 */ /* 0x000fe20000000000 */
[----:B------:R-:W-:Y:S01]  /*0270*/  UMOV UR5, 0x1 ;  /* 0x0000000100057882 */ /* 0x000fe20000000000 */
[----:B------:R-:W-:Y:S01]  /*0280*/  UMOV UR8, 0x80 ;  /* 0x0000008000087882 */ /* 0x000fe20000000000 */
[----:B------:R-:W-:Y:S01]  /*0290*/  ELECT P0, URZ, PT ;  /* 0x00000000003f782f */ /* 0x000fe20003800000 */
[----:B------:R-:W-:-:S04]  /*02a0*/  UIADD3 UR8, -UR8, 0x100000, URZ ;  /* 0x0010000008087890 */ /* 0x000fc8000fffe13f */
[----:B------:R-:W-:Y:S02]  /*02b0*/  USHF.L.U32 UR9, UR8, 0xb, URZ ;  /* 0x0000000b08097899 */ /* 0x000fe4000800063f */
[----:B------:R-:W-:Y:S02]  /*02c0*/  USHF.L.U32 UR8, UR8, 0x1, URZ ;  /* 0x0000000108087899 */ /* 0x000fe4000800063f */
[----:B-1----:R-:W-:Y:S02]  /*02d0*/  ULEA UR11, UR11, UR4, 0x18 ;  /* 0x000000040b0b7291 */ /* 0x002fe4000f8ec03f */
[----:B------:R-:W-:-:S04]  /*02e0*/  UIADD3 UR4, -UR5, 0x100000, URZ ;  /* 0x0010000005047890 */ /* 0x000fc8000fffe13f */
[----:B------:R-:W-:Y:S02]  /*02f0*/  USHF.L.U32 UR5, UR4, 0xb, URZ ;  /* 0x0000000b04057899 */ /* 0x000fe4000800063f */
[----:B------:R-:W-:Y:S01]  /*0300*/  USHF.L.U32 UR4, UR4, 0x1, URZ ;  /* 0x0000000104047899 */ /* 0x000fe2000800063f */
[----:B------:R-:W1:Y:S11]  /*0310*/  FENCE.VIEW.ASYNC.S ;  /* 0x00000000000073c6 */ /* 0x000e760000000000 */
[----:B-1----:R1:W2:Y:S01]  /*0320*/  SYNCS.EXCH.64 URZ, [UR11+0xe050], UR4 ;  /* 0x00e050040b3f75b2 */ /* 0x0022a20008000100 */
[----:B------:R1:W3:Y:S01]  /*0330*/  SYNCS.EXCH.64 URZ, [UR11+0xe060], UR8 ;  /* 0x00e060080b3f75b2 */ /* 0x0002e20008000100 */
[----:B------:R1:W4:Y:S01]  /*0340*/  SYNCS.EXCH.64 URZ, [UR11+0xe058], UR4 ;  /* 0x00e058040b3f75b2 */ /* 0x0003220008000100 */
[----:B------:R1:W1:Y:S01]  /*0350*/  SYNCS.EXCH.64 URZ, [UR11+0xe068], UR8 ;  /* 0x00e068080b3f75b2 */ /* 0x0002620008000100 */
[----:B------:R-:W-:Y:S01]  /*0360*/  NOP ;  /* 0x0000000000007918 */ /* 0x000fe20000000000 */
.L_x_2:
[----:B------:R-:W5:Y:S01]  /*0370*/  SHFL.IDX PT, R3, R2, RZ, 0x1f ;  /* 0x00001fff02037589 */ /* 0x000f6200000e0000 */
[----:B------:R-:W-:Y:S01]  /*0380*/  NOP ;  /* 0x0000000000007918 */ /* 0x000fe20000000000 */
[----:B-----5:R-:W-:-:S13]  /*0390*/  ISETP.NE.AND P0, PT, R3, RZ, PT ;  /* 0x000000ff0300720c */ /* 0x020fda0003f05270 */
[----:B------:R-:W-:Y:S05]  /*03a0*/  @P0 BRA `(.L_x_3) ;  /* 0x0000000000600947 */ /* 0x000fea0003800000 */
[----:B-1----:R-:W1:Y:S01]  /*03b0*/  S2UR UR5, SR_CgaCtaId ;  /* 0x00000000000579c3 */ /* 0x002e620000008800 */
[----:B------:R-:W-:Y:S01]  /*03c0*/  UMOV UR4, 0x400 ;  /* 0x0000040000047882 */ /* 0x000fe20000000000 */
[----:B------:R-:W-:Y:S01]  /*03d0*/  UMOV UR8, 0x1 ;  /* 0x0000000100087882 */ /* 0x000fe20000000000 */
[----:B------:R-:W-:Y:S01]  /*03e0*/  UMOV UR12, 0x100 ;  /* 0x00000100000c7882 */ /* 0x000fe20000000000 */
[----:B------:R-:W-:-:S04]  /*03f0*/  UIADD3 UR8, -UR8, 0x100000, URZ ;  /* 0x0010000008087890 */ /* 0x000fc8000fffe13f */
[----:B------:R-:W-:Y:S02]  /*0400*/  USHF.L.U32 UR9, UR8, 0xb, URZ ;  /* 0x0000000b08097899 */ /* 0x000fe4000800063f */
[----:B------:R-:W-:Y:S01]  /*0410*/  USHF.L.U32 UR8, UR8, 0x1, URZ ;  /* 0x0000000108087899 */ /* 0x000fe2000800063f */
[----:B------:R-:W-:Y:S01]  /*0420*/  ELECT P0, URZ, PT ;  /* 0x00000000003f782f */ /* 0x000fe20003800000 */
[----:B-1----:R-:W-:Y:S02]  /*0430*/  ULEA UR11, UR5, UR4, 0x18 ;  /* 0x00000004050b7291 */ /* 0x002fe4000f8ec03f */
[----:B------:R-:W-:-:S04]  /*0440*/  UIADD3 UR4, -UR12, 0x100000, URZ ;  /* 0x001000000c047890 */ /* 0x000fc8000fffe13f */
[----:B------:R-:W-:Y:S02]  /*0450*/  USHF.L.U32 UR5, UR4, 0xb, URZ ;  /* 0x0000000b04057899 */ /* 0x000fe4000800063f */
[----:B------:R-:W-:Y:S01]  /*0460*/  USHF.L.U32 UR4, UR4, 0x1, URZ ;  /* 0x0000000104047899 */ /* 0x000fe2000800063f */
[----:B------:R-:W1:Y:S03]  /*0470*/  FENCE.VIEW.ASYNC.S ;  /* 0x00000000000073c6 */ /* 0x000e660000000000 */
[----:B-1----:R1:W1:Y:S08]  /*0480*/  SYNCS.EXCH.64 URZ, [UR11+0xe000], UR8 ;  /* 0x00e000080b3f75b2 */ /* 0x0022700008000100 */
[----:B------:R1:W1:Y:S01]  /*0490*/  SYNCS.EXCH.64 URZ, [UR11+0xe028], UR4 ;  /* 0x00e028040b3f75b2 */ /* 0x0002620008000100 */
        /* <DEDUP_REMOVED lines=8> */
[----:B------:R-:W-:Y:S01]  /*0520*/  NOP ;  /* 0x0000000000007918 */ /* 0x000fe20000000000 */
.L_x_3:
        /* <DEDUP_REMOVED lines=21> */
[----:B------:R-:W-:Y:S01]  /*0680*/  NOP ;  /* 0x0000000000007918 */ /* 0x000fe20000000000 */
.L_x_4:
[----:B------:R-:W5:Y:S01]  /*0690*/  SHFL.IDX PT, R3, R2, RZ, 0x1f ;  /* 0x00001fff02037589 */ /* 0x000f6200000e0000 */
[----:B------:R-:W-:Y:S01]  /*06a0*/  ELECT P0, URZ, PT ;  /* 0x00000000003f782f */ /* 0x000fe20003800000 */
[----:B------:R-:W-:Y:S01]  /*06b0*/  NOP ;  /* 0x0000000000007918 */ /* 0x000fe20000000000 */
[----:B-1----:R-:W-:Y:S02]  /*06c0*/  UMOV UR4, 0x80 ;  /* 0x0000008000047882 */ /* 0x002fe40000000000 */
[C---:B-----5:R-:W-:Y:S02]  /*06d0*/  ISETP.NE.OR P0, PT, R3.reuse, RZ, !P0 ;  /* 0x000000ff0300720c */ /* 0x060fe40004705670 */
[----:B------:R-:W-:-:S11]  /*06e0*/  ISETP.NE.AND P2, PT, R3, RZ, PT ;  /* 0x000000ff0300720c */ /* 0x000fd60003f45270 */
[----:B------:R-:W-:Y:S01]  /*06f0*/  VOTEU.ALL UP0, P0 ;  /* 0x00000000003f7886 */ /* 0x000fe20000000000 */
[----:B------:R-:W-:Y:S01]  /*0700*/  VOTEU.ALL UP2, P0 ;  /* 0x00000000003f7886 */ /* 0x000fe20000040000 */
[----:B------:R-:W-:Y:S01]  /*0710*/  VOTEU.ALL UP3, P0 ;  /* 0x00000000003f7886 */ /* 0x000fe20000060000 */
[----:B------:R-:W-:Y:S02]  /*0720*/  VOTEU.ALL UP4, P0 ;  /* 0x00000000003f7886 */ /* 0x000fe40000080000 */
[----:B------:R-:W1:Y:S01]  /*0730*/  @!UP0 S2UR UR9, SR_CgaCtaId ;  /* 0x00000000000989c3 */ /* 0x000e620000008800 */
[----:B------:R-:W-:Y:S01]  /*0740*/  @!UP0 UMOV UR8, 0x400 ;  /* 0x0000040000088882 */ /* 0x000fe20000000000 */
[----:B------:R-:W-:-:S04]  /*0750*/  @!UP0 UIADD3 UR4, -UR4, 0x100000, URZ ;  /* 0x0010000004048890 */ /* 0x000fc8000fffe13f */
[----:B------:R-:W-:Y:S02]  /*0760*/  @!UP0 USHF.L.U32 UR5, UR4, 0xb, URZ ;  /* 0x0000000b04058899 */ /* 0x000fe4000800063f */
[----:B------:R-:W-:Y:S02]  /*0770*/  @!UP0 USHF.L.U32 UR4, UR4, 0x1, URZ ;  /* 0x0000000104048899 */ /* 0x000fe4000800063f */
[----:B-1----:R-:W-:Y:S01]  /*0780*/  @!UP0 ULEA UR8, UR9, UR8, 0x18 ;  /* 0x0000000809088291 */ /* 0x002fe2000f8ec03f */
[----:B------:R-:W-:Y:S01]  /*0790*/  VOTEU.ALL UP0, P0 ;  /* 0x00000000003f7886 */ /* 0x000fe20000000000 */
[----:B------:R-:W1:Y:S10]  /*07a0*/  FENCE.VIEW.ASYNC.S ;  /* 0x00000000000073c6 */ /* 0x000e740000000000 */
[----:B-1----:R1:W1:Y:S01]  /*07b0*/  @!UP0 SYNCS.EXCH.64 URZ, [UR8+0xe090], UR4 ;  /* 0x00e09004083f85b2 */ /* 0x0022620008000100 */
[----:B------:R1:W1:Y:S01]  /*07c0*/  @!UP2 SYNCS.EXCH.64 URZ, [UR8+0xe098], UR4 ;  /* 0x00e09804083fa5b2 */ /* 0x0002620008000100 */
[----:B------:R1:W1:Y:S01]  /*07d0*/  @!UP3 SYNCS.EXCH.64 URZ, [UR8+0xe0a0], UR4 ;  /* 0x00e0a004083fb5b2 */ /* 0x0002620008000100 */
[----:B------:R1:W1:Y:S01]  /*07e0*/  @!UP4 SYNCS.EXCH.64 URZ, [UR8+0xe0a8], UR4 ;  /* 0x00e0a804083fc5b2 */ /* 0x0002620008000100 */
[----:B------:R-:W-:Y:S01]  /*07f0*/  NOP ;  /* 0x0000000000007918 */ /* 0x000fe20000000000 */
[----:B------:R-:W-:Y:S05]  /*0800*/  @P2 BRA `(.L_x_5) ;  /* 0x0000000000482947 */ /* 0x000fea0003800000 */
[----:B-1----:R-:W1:Y:S01]  /*0810*/  S2UR UR5, SR_CgaCtaId ;  /* 0x00000000000579c3 */ /* 0x002e620000008800 */
[----:B------:R-:W-:Y:S01]  /*0820*/  UMOV UR4, 0x400 ;  /* 0x0000040000047882 */ /* 0x000fe20000000000 */
[----:B------:R-:W-:Y:S01]  /*0830*/  UMOV UR8, 0x20 ;  /* 0x0000002000087882 */ /* 0x000fe20000000000 */
[----:B------:R-:W-:Y:S01]  /*0840*/  UMOV UR9, 0x80 ;  /* 0x0000008000097882 */ /* 0x000fe20000000000 */
[----:B------:R-:W-:Y:S01]  /*0850*/  ELECT P0, URZ, PT ;  /* 0x00000000003f782f */ /* 0x000fe20003800000 */
[----:B-1----:R-:W-:Y:S02]  /*0860*/  ULEA UR11, UR5, UR4, 0x18 ;  /* 0x00000004050b7291 */ /* 0x002fe4000f8ec03f */
[----:B------:R-:W-:-:S04]  /*0870*/  UIADD3 UR4, -UR8, 0x100000, URZ ;  /* 0x0010000008047890 */ /* 0x000fc8000fffe13f */
[----:B------:R-:W-:Y:S02]  /*0880*/  USHF.L.U32 UR5, UR4, 0xb, URZ ;  /* 0x0000000b04057899 */ /* 0x000fe4000800063f */
[----:B------:R-:W-:Y:S02]  /*0890*/  USHF.L.U32 UR4, UR4, 0x1, URZ ;  /* 0x0000000104047899 */ /* 0x000fe4000800063f */
        /* <DEDUP_REMOVED lines=9> */
.L_x_5:
[----:B------:R-:W-:Y:S01]  /*0930*/  ISETP.NE.AND P0, PT, RZ, UR37, PT ;  /* 0x00000025ff007c0c */ /* 0x000fe2000bf05270 */
[----:B------:R-:W-:Y:S01]  /*0940*/  IMAD.U32 R2, RZ, RZ, UR10 ;  /* 0x0000000aff027e24 */ /* 0x000fe2000f8e00ff */
[----:B------:R-:W-:Y:S01]  /*0950*/  NOP ;  /* 0x0000000000007918 */ /* 0x000fe20000000000 */
[----:B-1234-:R-:W-:Y:S03]  /*0960*/  BAR.SYNC.DEFER_BLOCKING 0x0 ;  /* 0x0000000000007b1d */ /* 0x01efe60000010000 */
[----:B------:R-:W-:-:S07]  /*0970*/  ISETP.EQ.AND P2, PT, R2, 0x1, P1 ;  /* 0x000000010200780c */ /* 0x000fce0000f42270 */
[----:B------:R-:W-:Y:S06]  /*0980*/  @!P0 BRA `(.L_x_6) ;  /* 0x0000008400948947 */ /* 0x000fec0003800000 */
[----:B------:R-:W-:-:S06]  /*0990*/  UISETP.GT.U32.AND UP0, UPT, UR7, 0x3, UPT ;  /* 0x000000030700788c */ /* 0x000fcc000bf04070 */
[----:B------:R-:W-:-:S13]  /*09a0*/  PLOP3.LUT P0, PT, PT, PT, UP0, 0x80, 0x0 ;  /* 0x000000000000781c */ /* 0x000fda0003f0f008 */
[----:B------:R-:W-:Y:S05]  /*09b0*/  @P0 EXIT ;  /* 0x000000000000094d */ /* 0x000fea0003800000 */
.L_x_7:
[----:B------:R-:W-:-:S08]  /*09c0*/  NOP ;  /* 0x0000000000007918 */ /* 0x000fd00000000000 */
[----:B------:R-:W1:Y:S02]  /*09d0*/  USETMAXREG.TRY_ALLOC.CTAPOOL UP0, 0xf0 ;  /* 0x000000f0000079c8 */ /* 0x000e640008000600 */
[----:B-1----:R-:W-:-:S13]  /*09e0*/  PLOP3.LUT P0, PT, PT, PT, UP0, 0x80, 0x0 ;  /* 0x000000000000781c */ /* 0x002fda0003f0f008 */
[----:B------:R-:W-:Y:S05]  /*09f0*/  @!P0 BRA `(.L_x_7) ;  /* 0xfffffffc00f08947 */ /* 0x000fea000383ffff */
[----:B------:R-:W-:Y:S01]  /*0a00*/  UISETP.NE.AND UP0, UPT, UR37, 0x1, UPT ;  /* 0x000000012500788c */ /* 0x000fe2000bf05270 */
[----:B------:R-:W1:Y:S01]  /*0a10*/  S2UR UR42, SR_CTAID.X ;  /* 0x00000000002a79c3 */ /* 0x000e620000002500 */
[----:B------:R-:W-:Y:S01]  /*0a20*/  UMOV UR4, URZ ;  /* 0x0000003f00047c82 */ /* 0x000fe20008000000 */
[----:B------:R-:W-:-:S03]  /*0a30*/  UMOV UR5, URZ ;  /* 0x0000003f00057c82 */ /* 0x000fc60008000000 */
[----:B------:R-:W-:-:S13]  /*0a40*/  PLOP3.LUT P0, PT, PT, PT, UP0, 0x80, 0x0 ;  /* 0x000000000000781c */ /* 0x000fda0003f0f008 */
[----:B------:R-:W-:Y:S05]  /*0a50*/  @!P0 BRA `(.L_x_8) ;  /* 0x00000000003c8947 */ /* 0x000fea0003800000 */
[----:B------:R-:W-:Y:S01]  /*0a60*/  UISETP.NE.AND UP0, UPT, UR37, 0x2, UPT ;  /* 0x000000022500788c */ /* 0x000fe2000bf05270 */
[----:B------:R-:W-:-:S05]  /*0a70*/  UMOV UR5, 0x1 ;  /* 0x0000000100057882 */ /* 0x000fca0000000000 */
[----:B------:R-:W-:-:S13]  /*0a80*/  PLOP3.LUT P1, PT, PT, PT, UP0, 0x80, 0x0 ;  /* 0x000000000000781c */ /* 0x000fda0003f2f008 */
[----:B------:R-:W-:Y:S05]  /*0a90*/  @!P1 BRA `(.L_x_8) ;  /* 0x00000000002c9947 */ /* 0x000fea0003800000 */
[----:B------:R-:W-:-:S06]  /*0aa0*/  UISETP.NE.AND UP0, UPT, UR37, 0x3, UPT ;  /* 0x000000032500788c */ /* 0x000fcc000bf05270 */
[----:B------:R-:W-:-:S13]  /*0ab0*/  PLOP3.LUT P1, PT, PT, PT, UP0, 0x80, 0x0 ;  /* 0x000000000000781c */ /* 0x000fda0003f2f008 */
[----:B------:R-:W-:Y:S05]  /*0ac0*/  @!P1 BRA `(.L_x_9) ;  /* 0x0000000000189947 */ /* 0x000fea0003800000 */
[----:B------:R-:W-:-:S11]  /*0ad0*/  UISETP.NE.AND UP0, UPT, UR37, 0x4, UPT ;  /* 0x000000042500788c */ /* 0x000fd6000bf05270 */
[----:B------:R-:W-:Y:S01]  /*0ae0*/  @!UP0 UMOV UR4, 0x1 ;  /* 0x0000000100048882 */ /* 0x000fe20000000000 */
[----:B------:R-:W-:Y:S01]  /*0af0*/  @!UP0 UMOV UR5, 0x1 ;  /* 0x0000000100058882 */ /* 0x000fe20000000000 */
[----:B------:R-:W-:Y:S01]  /*0b00*/  @UP0 UMOV UR4, URZ ;  /* 0x0000003f00040c82 */ /* 0x000fe20008000000 */
[----:B------:R-:W-:Y:S01]  /*0b10*/  @UP0 UMOV UR5, URZ ;  /* 0x0000003f00050c82 */ /* 0x000fe20008000000 */
[----:B------:R-:W-:Y:S05]  /*0b20*/  BRA `(.L_x_8) ;  /* 0x0000000000087947 */ /* 0x000fea0003800000 */
.L_x_9:
[----:B------:R-:W-:Y:S01]  /*0b30*/  UMOV UR4, 0x1 ;  /* 0x0000000100047882 */ /* 0x000fe20000000000 */
[----:B------:R-:W-:-:S05]  /*0b40*/  UMOV UR5, URZ ;  /* 0x0000003f00057c82 */ /* 0x000fca0008000000 */
.L_x_8:
[----:B------:R-:W-:Y:S05]  /*0b50*/  @!P0 BRA `(.L_x_10) ;  /* 0x00000000003c8947 */ /* 0x000fea0003800000 */
[----:B------:R-:W-:-:S06]  /*0b60*/  UISETP.NE.AND UP0, UPT, UR37, 0x2, UPT ;  /* 0x000000022500788c */ /* 0x000fcc000bf05270 */
[----:B------:R-:W-:-:S13]  /*0b70*/  PLOP3.LUT P0, PT, PT, PT, UP0, 0x80, 0x0 ;  /* 0x000000000000781c */ /* 0x000fda0003f0f008 */
[----:B------:R-:W-:Y:S05]  /*0b80*/  @!P0 BRA `(.L_x_11) ;  /* 0x0000000000288947 */ /* 0x000fea0003800000 */
[----:B------:R-:W-:-:S06]  /*0b90*/  UISETP.NE.AND UP0, UPT, UR37, 0x3, UPT ;  /* 0x000000032500788c */ /* 0x000fcc000bf05270 */
[----:B------:R-:W-:-:S13]  /*0ba0*/  PLOP3.LUT P0, PT, PT, PT, UP0, 0x80, 0x0 ;  /* 0x000000000000781c */ /* 0x000fda0003f0f008 */
[----:B------:R-:W-:Y:S05]  /*0bb0*/  @!P0 BRA `(.L_x_12) ;  /* 0x0000000000148947 */ /* 0x000fea0003800000 */
[----:B------:R-:W-:-:S06]  /*0bc0*/  UISETP.NE.AND UP0, UPT, UR37, 0x4, UPT ;  /* 0x000000042500788c */ /* 0x000fcc000bf05270 */
[----:B------:R-:W-:-:S13]  /*0bd0*/  PLOP3.LUT P0, PT, PT, PT, UP0, 0x80, 0x0 ;  /* 0x000000000000781c */ /* 0x000fda0003f0f008 */
[----:B------:R-:W-:Y:S05]  /*0be0*/  @P0 BRA `(.L_x_13) ;  /* 0x00000000001c0947 */ /* 0x000fea0003800000 */
[----:B-1----:R-:W-:Y:S01]  /*0bf0*/  ULEA UR42, UR42, 0x3, 0x1 ;  /* 0x000000032a2a7891 */ /* 0x002fe2000f8e083f */
[----:B------:R-:W-:Y:S11]  /*0c00*/  BRA `(.L_x_13) ;  /* 0x0000000000147947 */ /* 0x000ff60003800000 */
.L_x_12:
[----:B-1----:R-:W-:Y:S01]  /*0c10*/  ULEA UR42, UR42, 0x2, 0x1 ;  /* 0x000000022a2a7891 */ /* 0x002fe2000f8e083f */
[----:B------:R-:W-:Y:S11]  /*0c20*/  BRA `(.L_x_13) ;  /* 0x00000000000c7947 */ /* 0x000ff60003800000 */
.L_x_11:
[----:B-1----:R-:W-:Y:S01]  /*0c30*/  ULEA UR42, UR42, 0x1, 0x1 ;  /* 0x000000012a2a7891 */ /* 0x002fe2000f8e083f */
[----:B------:R-:W-:Y:S11]  /*0c40*/  BRA `(.L_x_13) ;  /* 0x0000000000047947 */ /* 0x000ff60003800000 */
.L_x_10:
[----:B-1----:R-:W-:-:S12]  /*0c50*/  USHF.L.U32 UR42, UR42, 0x1, URZ ;  /* 0x000000012a2a7899 */ /* 0x002fd8000800063f */
.L_x_13:
[----:B------:R-:W-:-:S04]  /*0c60*/  ULOP3.LUT UR8, UR6, 0x1, URZ, 0xfc, !UPT ;  /* 0x0000000106087892 */ /* 0x000fc8000f8efc3f */
[----:B------:R-:W-:-:S06]  /*0c70*/  UISETP.NE.AND UP0, UPT, UR8, 0x3, UPT ;  /* 0x000000030800788c */ /* 0x000fcc000bf05270 */
[----:B------:R-:W-:-:S13]  /*0c80*/  PLOP3.LUT P0, PT, PT, PT, UP0, 0x80, 0x0 ;  /* 0x000000000000781c */ /* 0x000fda0003f0f008 */
[----:B------:R-:W-:Y:S05]  /*0c90*/  @!P0 BRA `(.L_x_14) ;  /* 0x0000000000048947 */ /* 0x000fea0003800000 */
[----:B-1----:R-:W-:Y:S01]  /*0ca0*/  BPT.TRAP 0x1 ;  /* 0x000000040000795c */ /* 0x002fe20000300000 */
.L_x_14:
[----:B------:R-:W2:Y:S01]  /*0cb0*/  S2UR UR8, SR_CgaCtaId ;  /* 0x00000000000879c3 */ /* 0x000ea20000008800 */
[----:B------:R-:W-:Y:S01]  /*0cc0*/  UMOV UR36, 0x400 ;  /* 0x0000040000247882 */ /* 0x000fe20000000000 */
[----:B------:R-:W-:Y:S01]  /*0cd0*/  IMAD.U32 R4, RZ, RZ, UR4 ;  /* 0x00000004ff047e24 */ /* 0x000fe2000f8e00ff */
[----:B------:R-:W-:-:S04]  /*0ce0*/  SHF.R.S32.HI R3, RZ, 0x1f, R0 ;  /* 0x0000001fff037819 */ /* 0x000fc80000011400 */
[----:B------:R-:W-:Y:S02]  /*0cf0*/  SHF.L.U32 R4, R4, 0x1f, RZ ;  /* 0x0000001f04047819 */ /* 0x000fe400000006ff */
[----:B------:R-:W-:-:S04]  /*0d00*/  LEA.HI R3, R3, R0, RZ, 0x7 ;  /* 0x0000000003037211 */ /* 0x000fc800078f38ff */
[----:B------:R-:W-:-:S05]  /*0d10*/  LOP3.LUT R3, R3, 0xffffff80, RZ, 0xc0, !PT ;  /* 0xffffff8003037812 */ /* 0x000fca00078ec0ff */
[----:B------:R-:W-:-:S05]  /*0d20*/  IMAD.IADD R3, R0, 0x1, -R3 ;  /* 0x0000000100037824 */ /* 0x000fca00078e0a03 */
[----:B------:R-:W-:Y:S01]  /*0d30*/  SHF.R.S32.HI R2, RZ, 0x1f, R3 ;  /* 0x0000001fff027819 */ /* 0x000fe20000011403 */
[----:B--2---:R-:W-:-:S03]  /*0d40*/  ULEA UR36, UR8, UR36, 0x18 ;  /* 0x0000002408247291 */ /* 0x004fc6000f8ec03f */
[----:B------:R-:W-:Y:S01]  /*0d50*/  LEA.HI R2, R2, R3, RZ, 0x2 ;  /* 0x0000000302027211 */ /* 0x000fe200078f10ff */
[----:B------:R-:W-:-:S03]  /*0d60*/  ULEA UR8, UR5, UR36, 0x3 ;  /* 0x0000002405087291 */ /* 0x000fc6000f8e183f */
[----:B------:R-:W-:-:S05]  /*0d70*/  LOP3.LUT R2, R2, 0x7ffffffc, RZ, 0xc0, !PT ;  /* 0x7ffffffc02027812 */ /* 0x000fca00078ec0ff */
[----:B------:R-:W-:Y:S01]  /*0d80*/  IMAD.IADD R2, R3, 0x1, -R2 ;  /* 0x0000000103027824 */ /* 0x000fe200078e0a02 */
[----:B------:R-:W2:Y:S02]  /*0d90*/  SYNCS.PHASECHK.TRANS64.TRYWAIT P1, [UR8+0xe050], R4 ;  /* 0x00e05004ff0075a7 */ /* 0x000ea40008020148 */
[----:B--2---:R-:W-:Y:S05]  /*0da0*/  @!P1 BRA `(.L_x_15) ;  /* 0x0000009000989947 */ /* 0x004fea0003800000 */
.L_x_102:
[----:B------:R-:W-:Y:S01]  /*0db0*/  IMAD.SHL.U32 R2, R2, 0x2, RZ ;  /* 0x0000000202027824 */ /* 0x000fe200078e00ff */
[----:B------:R-:W-:Y:S06]  /*0dc0*/  @!P0 BRA `(.L_x_16) ;  /* 0x0000000000048947 */ /* 0x000fec0003800000 */
[----:B-1----:R-:W-:Y:S01]  /*0dd0*/  BPT.TRAP 0x1 ;  /* 0x000000040000795c */ /* 0x002fe20000300000 */
.L_x_16:
[----:B------:R-:W-:Y:S01]  /*0de0*/  SHF.L.U32 R6, RZ, 0x1f, RZ ;  /* 0x0000001fff067819 */ /* 0x000fe200000006ff */
[----:B------:R-:W-:Y:S01]  /*0df0*/  UIADD3 UR21, UR36, 0xe090, URZ ;  /* 0x0000e09024157890 */ /* 0x000fe2000fffe03f */
[----:B------:R-:W-:Y:S02]  /*0e00*/  ISETP.NE.AND P2, PT, RZ, UR7, PT ;  /* 0x00000007ff007c0c */ /* 0x000fe4000bf45270 */
[----:B------:R-:W3:Y:S02]  /*0e10*/  SYNCS.PHASECHK.TRANS64.TRYWAIT P1, [UR36+0xe000], R6 ;  /* 0x00e00006ff0075a7 */ /* 0x000ee40008020164 */
[----:B---3--:R-:W-:Y:S09]  /*0e20*/  @!P1 BRA `(.L_x_17) ;  /* 0x0000009000909947 */ /* 0x008ff20003800000 */
.L_x_103:
[----:B------:R-:W-:Y:S01]  /*0e30*/  ULEA UR22, UR37, UR21, 0x3 ;  /* 0x0000001525167291 */ /* 0x000fe2000f8e183f */
[----:B--2---:R-:W-:-:S04]  /*0e40*/  SEL R3, RZ, 0x1, P2 ;  /* 0x00000001ff037807 */ /* 0x004fc80001000000 */
[----:B------:R-:W-:-:S04]  /*0e50*/  SHF.L.U32 R3, R3, 0x1f, RZ ;  /* 0x0000001f03037819 */ /* 0x000fc800000006ff */
[----:B------:R-:W2:Y:S02]  /*0e60*/  SYNCS.PHASECHK.TRANS64.TRYWAIT P1, [UR22+-0x8], R3 ;  /* 0xfffff803ff0075a7 */ /* 0x000ea40008020156 */
[----:B--2---:R-:W-:Y:S05]  /*0e70*/  @!P1 BRA `(.L_x_18) ;  /* 0x0000009000949947 */ /* 0x004fea0003800000 */
.L_x_104:
[----:B------:R-:W-:Y:S01]  /*0e80*/  USHF.R.U32.HI UR4, URZ, 0x4, UR36 ;  /* 0x000000043f047899 */ /* 0x000fe20008011624 */
[----:B------:R-:W-:Y:S01]  /*0e90*/  WARPGROUP.ARRIVE ;  /* 0x00000000000079c5 */ /* 0x000fe20000000000 */
[----:B------:R-:W-:Y:S01]  /*0ea0*/  UIADD3 UR8, UR36, 0x4000, URZ ;  /* 0x0000400024087890 */ /* 0x000fe2000fffe03f */
[----:B--2---:R-:W2:Y:S01]  /*0eb0*/  LDC R3, c[0x0][0x28c] ;  /* 0x0000a300ff037b82 */ /* 0x004ea20000000800 */
[----:B------:R-:W-:Y:S01]  /*0ec0*/  ULOP3.LUT UR4, UR4, 0x3fff, URZ, 0xc0, !UPT ;  /* 0x00003fff04047892 */ /* 0x000fe2000f8ec03f */
[C---:B------:R-:W-:Y:S01]  /*0ed0*/  VIADD R4, R2.reuse, 0x1 ;  /* 0x0000000102047836 */ /* 0x040fe20000000000 */
[----:B------:R-:W-:Y:S01]  /*0ee0*/  USHF.R.U32.HI UR8, URZ, 0x4, UR8 ;  /* 0x000000043f087899 */ /* 0x000fe20008011608 */
[C---:B------:R-:W-:Y:S01]  /*0ef0*/  VIADD R8, R2.reuse, 0x8 ;  /* 0x0000000802087836 */ /* 0x040fe20000000000 */
[----:B------:R-:W-:Y:S01]  /*0f00*/  ULOP3.LUT UR4, UR4, 0x10000, URZ, 0xfc, !UPT ;  /* 0x0001000004047892 */ /* 0x000fe2000f8efc3f */
[----:B------:R-:W-:Y:S01]  /*0f10*/  VIADD R10, R2, 0x10 ;  /* 0x00000010020a7836 */ /* 0x000fe20000000000 */
[----:B------:R-:W-:Y:S01]  /*0f20*/  ULOP3.LUT UR8, UR8, 0x3fff, URZ, 0xc0, !UPT ;  /* 0x00003fff08087892 */ /* 0x000fe2000f8ec03f */
[----:B------:R-:W-:Y:S01]  /*0f30*/  P2R R15, PR, RZ, 0x1 ;  /* 0x00000001ff0f7803 */ /* 0x000fe20000000000 */
[----:B------:R-:W-:Y:S01]  /*0f40*/  ULEA UR4, UR5, UR4, 0x9 ;  /* 0x0000000405047291 */ /* 0x000fe2000f8e483f */
[C---:B------:R-:W-:Y:S01]  /*0f50*/  LOP3.LUT R11, R0.reuse, 0x3, RZ, 0xc0, !PT ;  /* 0x00000003000b7812 */ /* 0x040fe200078ec0ff */
[----:B------:R-:W-:Y:S01]  /*0f60*/  ULOP3.LUT UR20, UR8, 0x10000, URZ, 0xfc, !UPT ;  /* 0x0001000008147892 */ /* 0x000fe2000f8efc3f */
[----:B------:R-:W-:Y:S01]  /*0f70*/  IMAD.MOV.U32 R87, RZ, RZ, RZ ;  /* 0x000000ffff577224 */ /* 0x000fe200078e00ff */
[----:B------:R-:W-:Y:S01]  /*0f80*/  UMOV UR5, 0x40000040 ;  /* 0x4000004000057882 */ /* 0x000fe20000000000 */
[----:B------:R-:W-:Y:S01]  /*0f90*/  UMOV UR11, 0x40000040 ;  /* 0x40000040000b7882 */ /* 0x000fe20000000000 */
[----:B------:R-:W-:Y:S01]  /*0fa0*/  UMOV UR9, UR5 ;  /* 0x0000000500097c82 */ /* 0x000fe20008000000 */
[----:B------:R-:W-:Y:S01]  /*0fb0*/  UMOV UR8, UR4 ;  /* 0x0000000400087c82 */ /* 0x000fe20008000000 */
[----:B------:R-:W-:Y:S01]  /*0fc0*/  UIADD3 UR12, UR4, 0x4, URZ ;  /* 0x00000004040c7890 */ /* 0x000fe2000fffe03f */
[----:B------:R-:W-:Y:S01]  /*0fd0*/  VIADD R11, R11, 0xffffffff ;  /* 0xffffffff0b0b7836 */ /* 0x000fe20000000000 */
[----:B------:R-:W-:Y:S01]  /*0fe0*/  UMOV UR10, UR20 ;  /* 0x00000014000a7c82 */ /* 0x000fe20008000000 */
[----:B------:R-:W-:Y:S01]  /*0ff0*/  UIADD3 UR14, UR20, 0x4, URZ ;  /* 0x00000004140e7890 */ /* 0x000fe2000fffe03f */
[----:B------:R-:W-:Y:S01]  /*1000*/  QGMMA.64x64x32.F32.E4M3.E4M3 R24, gdesc[UR8], RZ, !UPT, gsb0 ;  /* 0x00e00000081879f3 */ /* 0x000fe2000c0008ff */
[----:B------:R-:W-:Y:S01]  /*1010*/  UIADD3 UR8, UR4, 0x2, URZ ;  /* 0x0000000204087890 */ /* 0x000fe2000fffe03f */
[----:B------:R-:W-:Y:S01]  /*1020*/  SHF.L.U32 R0, R0, 0x2, RZ ;  /* 0x0000000200007819 */ /* 0x000fe200000006ff */
[----:B------:R-:W-:Y:S01]  /*1030*/  UIADD3 UR10, UR20, 0x2, URZ ;  /* 0x00000002140a7890 */ /* 0x000fe2000fffe03f */
[-C--:B--2---:R-:W-:Y:S01]  /*1040*/  ISETP.GE.AND P4, PT, R4, R3.reuse, PT ;  /* 0x000000030400720c */ /* 0x084fe20003f86270 */
[----:B------:R-:W-:Y:S01]  /*1050*/  UMOV UR9, 0x40000040 ;  /* 0x4000004000097882 */ /* 0x000fe20000000000 */
[----:B------:R-:W-:Y:S01]  /*1060*/  UMOV UR11, 0x40000040 ;  /* 0x40000040000b7882 */ /* 0x000fe20000000000 */
[----:B------:R-:W-:Y:S01]  /*1070*/  UMOV UR13, 0x40000040 ;  /* 0x40000040000d7882 */ /* 0x000fe20000000000 */
[----:B------:R-:W-:Y:S01]  /*1080*/  UMOV UR15, 0x40000040 ;  /* 0x40000040000f7882 */ /* 0x000fe20000000000 */
[----:B------:R-:W-:Y:S01]  /*1090*/  UIADD3 UR16, UR4, 0x6, URZ ;  /* 0x0000000604107890 */ /* 0x000fe2000fffe03f */
[----:B------:R-:W-:Y:S01]  /*10a0*/  IADD3 R4, R2, 0x9, RZ ;  /* 0x0000000902047810 */ /* 0x000fe20007ffe0ff */
[----:B------:R-:W-:Y:S01]  /*10b0*/  UIADD3 UR18, UR20, 0x6, URZ ;  /* 0x0000000614127890 */ /* 0x000fe2000fffe03f */
[-C--:B------:R-:W-:Y:S01]  /*10c0*/  ISETP.GE.AND P2, PT, R8, R3.reuse, PT ;  /* 0x000000030800720c */ /* 0x080fe20003f46270 */
[----:B------:R-:W-:Y:S01]  /*10d0*/  UMOV UR17, 0x40000040 ;  /* 0x4000004000117882 */ /* 0x000fe20000000000 */
[----:B------:R-:W-:Y:S01]  /*10e0*/  UMOV UR19, 0x40000040 ;  /* 0x4000004000137882 */ /* 0x000fe20000000000 */
[C---:B------:R-:W-:Y:S01]  /*10f0*/  VIADD R8, R2.reuse, 0x11 ;  /* 0x0000001102087836 */ /* 0x040fe20000000000 */
[-C--:B------:R-:W-:Y:S01]  /*1100*/  ISETP.GE.AND P1, PT, R2, R3.reuse, PT ;  /* 0x000000030200720c */ /* 0x080fe20003f26270 */
[----:B------:R-:W-:Y:S01]  /*1110*/  USHF.L.U32 UR7, UR7, 0x3, URZ ;  /* 0x0000000307077899 */ /* 0x000fe2000800063f */
[-C--:B------:R-:W-:Y:S01]  /*1120*/  ISETP.GE.AND P3, PT, R4, R3.reuse, PT ;  /* 0x000000030400720c */ /* 0x080fe20003f66270 */
[----:B------:R-:W-:Y:S01]  /*1130*/  VIADD R4, R2, 0x18 ;  /* 0x0000001802047836 */ /* 0x000fe20000000000 */
[-C--:B------:R-:W-:Y:S01]  /*1140*/  ISETP.GE.AND P5, PT, R8, R3.reuse, PT ;  /* 0x000000030800720c */ /* 0x080fe20003fa6270 */
[----:B------:R-:W-:Y:S01]  /*1150*/  VIADD R8, R2, 0x19 ;  /* 0x0000001902087836 */ /* 0x000fe20000000000 */
[----:B------:R-:W-:Y:S01]  /*1160*/  ISETP.GE.AND P6, PT, R10, R3, PT ;  /* 0x000000030a00720c */ /* 0x000fe20003fc6270 */
[----:B------:R-:W-:-:S06]  /*1170*/  ULOP3.LUT UR7, UR7, 0x8, URZ, 0xc, !UPT ;  /* 0x0000000807077892 */ /* 0x000fcc000f8e0c3f */
[----:B------:R-:W-:Y:S01]  /*1180*/  IMAD.U32 R13, RZ, RZ, UR7 ;  /* 0x00000007ff0d7e24 */ /* 0x000fe2000f8e00ff */
[----:B------:R-:W-:Y:S02]  /*1190*/  WARPGROUP.DEPBAR.LE gsb0, 0x0 ;  /* 0x00008000000079c5 */ /* 0x000fe40000010000 */
[----:B------:R-:W-:-:S06]  /*11a0*/  WARPGROUP.ARRIVE ;  /* 0x00000000000079c5 */ /* 0x000fcc0000000000 */
[----:B------:R-:W-:Y:S01]  /*11b0*/  QGMMA.64x64x32.F32.E4M3.E4M3 R24, gdesc[UR8], R24, gsb0 ;  /* 0x00e00000081879f3 */ /* 0x000fe20008000818 */
[----:B------:R-:W-:Y:S02]  /*11c0*/  ULDC UR10, c[0x0][0x604] ;  /* 0x00018100000a7ab9 */ /* 0x000fe40000000800 */
[----:B------:R-:W-:Y:S02]  /*11d0*/  WARPGROUP.DEPBAR.LE gsb0, 0x0 ;  /* 0x00008000000079c5 */ /* 0x000fe40000010000 */
[----:B------:R-:W-:-:S06]  /*11e0*/  WARPGROUP.ARRIVE ;  /* 0x00000000000079c5 */ /* 0x000fcc0000000000 */
[----:B------:R-:W-:Y:S03]  /*11f0*/  QGMMA.64x64x32.F32.E4M3.E4M3 R24, gdesc[UR12], R24, gsb0 ;  /* 0x00e000000c1879f3 */ /* 0x000fe60008000818 */
[----:B------:R-:W-:Y:S02]  /*1200*/  WARPGROUP.DEPBAR.LE gsb0, 0x0 ;  /* 0x00008000000079c5 */ /* 0x000fe40000010000 */
[----:B------:R-:W-:-:S06]  /*1210*/  WARPGROUP.ARRIVE ;  /* 0x00000000000079c5 */ /* 0x000fcc0000000000 */
[----:B------:R-:W-:Y:S03]  /*1220*/  QGMMA.64x64x32.F32.E4M3.E4M3 R24, gdesc[UR16], R24, gsb0 ;  /* 0x00e00000101879f3 */ /* 0x000fe60008000818 */
[----:B------:R-:W-:Y:S02]  /*1230*/  WARPGROUP.DEPBAR.LE gsb0, 0x0 ;  /* 0x00008000000079c5 */ /* 0x000fe40000010000 */
[----:B------:R-:W-:Y:S01]  /*1240*/  FSEL R24, R24, -INF , !P1 ;  /* 0xff80000018187808 */ /* 0x000fe20004800000 */
[----:B------:R2:W-:Y:S01]  /*1250*/  SYNCS.ARRIVE.TRANS64.A1T0 RZ, [R13+UR21], RZ ;  /* 0x000000ff0dff79a7 */ /* 0x0005e20008100015 */
[----:B------:R-:W-:Y:S02]  /*1260*/  FSEL R25, R25, -INF , !P4 ;  /* 0xff80000019197808 */ /* 0x000fe40006000000 */
[----:B------:R-:W-:Y:S02]  /*1270*/  FSEL R26, R26, -INF , !P1 ;  /* 0xff8000001a1a7808 */ /* 0x000fe40004800000 */
[----:B------:R-:W-:-:S02]  /*1280*/  FSEL R28, R28, -INF , !P2 ;  /* 0xff8000001c1c7808 */ /* 0x000fc40005000000 */
[----:B------:R-:W-:Y:S02]  /*1290*/  FMNMX R5, R24, R25, !PT ;  /* 0x0000001918057209 */ /* 0x000fe40007800000 */
[-C--:B------:R-:W-:Y:S01]  /*12a0*/  ISETP.GE.AND P1, PT, R4, R3.reuse, PT ;  /* 0x000000030400720c */ /* 0x080fe20003f26270 */
[----:B------:R-:W-:Y:S01]  /*12b0*/  VIADD R4, R2, 0x20 ;  /* 0x0000002002047836 */ /* 0x000fe20000000000 */
[----:B------:R-:W-:Y:S02]  /*12c0*/  FSEL R27, R27, -INF , !P4 ;  /* 0xff8000001b1b7808 */ /* 0x000fe40006000000 */
[----:B------:R-:W-:Y:S02]  /*12d0*/  ISETP.GE.AND P4, PT, R8, R3, PT ;  /* 0x000000030800720c */ /* 0x000fe40003f86270 */
[----:B------:R-:W-:Y:S02]  /*12e0*/  FSEL R29, R29, -INF , !P3 ;  /* 0xff8000001d1d7808 */ /* 0x000fe40005800000 */
[----:B------:R-:W-:-:S02]  /*12f0*/  FMNMX R8, R28, R5, !PT ;  /* 0x000000051c087209 */ /* 0x000fc40007800000 */
[----:B------:R-:W-:Y:S02]  /*1300*/  FSEL R30, R30, -INF , !P2 ;  /* 0xff8000001e1e7808 */ /* 0x000fe40005000000 */
[----:B------:R-:W-:Y:S01]  /*1310*/  ISETP.GE.AND P2, PT, R4, R3, PT ;  /* 0x000000030400720c */ /* 0x000fe20003f46270 */
[----:B------:R-:W-:Y:S01]  /*1320*/  VIADD R4, R2, 0x21 ;  /* 0x0000002102047836 */ /* 0x000fe20000000000 */
[----:B------:R-:W-:Y:S02]  /*1330*/  FSEL R32, R32, -INF , !P6 ;  /* 0xff80000020207808 */ /* 0x000fe40007000000 */
[----:B------:R-:W-:Y:S02]  /*1340*/  FMNMX R5, R29, R8, !PT ;  /* 0x000000081d057209 */ /* 0x000fe40007800000 */
[----:B------:R-:W-:Y:S02]  /*1350*/  FSEL R31, R31, -INF , !P3 ;  /* 0xff8000001f1f7808 */ /* 0x000fe40005800000 */
[----:B------:R-:W-:-:S02]  /*1360*/  FSEL R33, R33, -INF , !P5 ;  /* 0xff80000021217808 */ /* 0x000fc40006800000 */
[----:B------:R-:W-:Y:S02]  /*1370*/  FMNMX R8, R32, R5, !PT ;  /* 0x0000000520087209 */ /* 0x000fe40007800000 */
[-C--:B------:R-:W-:Y:S01]  /*1380*/  ISETP.GE.AND P3, PT, R4, R3.reuse, PT ;  /* 0x000000030400720c */ /* 0x080fe20003f66270 */
[----:B------:R-:W-:Y:S01]  /*1390*/  VIADD R4, R2, 0x28 ;  /* 0x0000002802047836 */ /* 0x000fe20000000000 */
[----:B------:R-:W-:Y:S02]  /*13a0*/  FSEL R36, R36, -INF , !P1 ;  /* 0xff80000024247808 */ /* 0x000fe40004800000 */
[----:B------:R-:W-:Y:S02]  /*13b0*/  FMNMX R5, R33, R8, !PT ;  /* 0x0000000821057209 */ /* 0x000fe40007800000 */
[----:B------:R-:W-:Y:S02]  /*13c0*/  FSEL R34, R34, -INF , !P6 ;  /* 0xff80000022227808 */ /* 0x000fe40007000000 */
[----:B------:R-:W-:-:S02]  /*13d0*/  ISETP.GE.AND P6, PT, R4, R3, PT ;  /* 0x000000030400720c */ /* 0x000fc40003fc6270 */
[----:B------:R-:W-:Y:S02]  /*13e0*/  IADD3 R4, R2, 0x29, RZ ;  /* 0x0000002902047810 */ /* 0x000fe40007ffe0ff */
[----:B------:R-:W-:Y:S02]  /*13f0*/  FSEL R37, R37, -INF , !P4 ;  /* 0xff80000025257808 */ /* 0x000fe40006000000 */
[----:B------:R-:W-:Y:S02]  /*1400*/  FMNMX R8, R36, R5, !PT ;  /* 0x0000000524087209 */ /* 0x000fe40007800000 */
[----:B------:R-:W-:Y:S02]  /*1410*/  FSEL R35, R35, -INF , !P5 ;  /* 0xff80000023237808 */ /* 0x000fe40006800000 */
[----:B------:R-:W-:Y:S01]  /*1420*/  ISETP.GE.AND P5, PT, R4, R3, PT ;  /* 0x000000030400720c */ /* 0x000fe20003fa6270 */
[----:B------:R-:W-:Y:S01]  /*1430*/  VIADD R4, R2, 0x30 ;  /* 0x0000003002047836 */ /* 0x000fe20000000000 */
[----:B------:R-:W-:-:S02]  /*1440*/  FSEL R40, R40, -INF , !P2 ;  /* 0xff80000028287808 */ /* 0x000fc40005000000 */
[----:B------:R-:W-:Y:S02]  /*1450*/  FMNMX R5, R37, R8, !PT ;  /* 0x0000000825057209 */ /* 0x000fe40007800000 */
        /* <DEDUP_REMOVED lines=8> */
[----:B------:R-:W-:Y:S01]  /*14e0*/  ISETP.GE.AND P4, PT, R4, R3, PT ;  /* 0x000000030400720c */ /* 0x000fe20003f86270 */
[----:B------:R-:W-:Y:S01]  /*14f0*/  VIADD R4, R2, 0x38 ;  /* 0x0000003802047836 */ /* 0x000fe20000000000 */
[----:B------:R-:W-:Y:S02]  /*1500*/  FSEL R45, R45, -INF , !P5 ;  /* 0xff8000002d2d7808 */ /* 0x000fe40006800000 */
[----:B------:R-:W-:Y:S02]  /*1510*/  FMNMX R8, R44, R5, !PT ;  /* 0x000000052c087209 */ /* 0x000fe40007800000 */
        /* <DEDUP_REMOVED lines=8> */
[----:B------:R-:W-:Y:S02]  /*15a0*/  ISETP.GE.AND P3, PT, R4, R3, PT ;  /* 0x000000030400720c */ /* 0x000fe40003f66270 */
[----:B------:R-:W-:Y:S02]  /*15b0*/  FSEL R52, R52, -INF , !P2 ;  /* 0xff80000034347808 */ /* 0x000fe40005000000 */
[----:B------:R-:W-:Y:S02]  /*15c0*/  FMNMX R5, R49, R8, !PT ;  /* 0x0000000831057209 */ /* 0x000fe40007800000 */
[----:B------:R-:W-:Y:S02]  /*15d0*/  FSEL R53, R53, -INF , !P3 ;  /* 0xff80000035357808 */ /* 0x000fe40005800000 */
[----:B------:R-:W-:Y:S02]  /*15e0*/  FMNMX R4, R52, R5, !PT ;  /* 0x0000000534047209 */ /* 0x000fe40007800000 */
[----:B------:R-:W-:-:S02]  /*15f0*/  FMNMX R5, R26, R27, !PT ;  /* 0x0000001b1a057209 */ /* 0x000fc40007800000 */
[----:B------:R-:W-:Y:S02]  /*1600*/  FMNMX R7, R53, R4, !PT ;  /* 0x0000000435077209 */ /* 0x000fe40007800000 */
[----:B------:R-:W-:Y:S02]  /*1610*/  FMNMX R8, R30, R5, !PT ;  /* 0x000000051e087209 */ /* 0x000fe40007800000 */
[----:B------:R-:W-:Y:S01]  /*1620*/  FSEL R46, R46, -INF , !P6 ;  /* 0xff8000002e2e7808 */ /* 0x000fe20007000000 */
[----:B------:R-:W3:Y:S01]  /*1630*/  SHFL.BFLY PT, R4, R7, 0x1, 0x1f ;  /* 0x0c201f0007047f89 */ /* 0x000ee200000e0000 */
[----:B------:R-:W-:Y:S02]  /*1640*/  FMNMX R5, R31, R8, !PT ;  /* 0x000000081f057209 */ /* 0x000fe40007800000 */
[----:B------:R-:W-:Y:S02]  /*1650*/  FSEL R47, R47, -INF , !P5 ;  /* 0xff8000002f2f7808 */ /* 0x000fe40006800000 */
[----:B------:R-:W-:-:S02]  /*1660*/  FMNMX R8, R34, R5, !PT ;  /* 0x0000000522087209 */ /* 0x000fc40007800000 */
[----:B------:R-:W-:Y:S02]  /*1670*/  FSEL R50, R50, -INF , !P1 ;  /* 0xff80000032327808 */ /* 0x000fe40004800000 */
[----:B------:R-:W-:Y:S02]  /*1680*/  FMNMX R5, R35, R8, !PT ;  /* 0x0000000823057209 */ /* 0x000fe40007800000 */
[----:B------:R-:W-:Y:S02]  /*1690*/  FSEL R51, R51, -INF , !P4 ;  /* 0xff80000033337808 */ /* 0x000fe40006000000 */
[----:B------:R-:W-:Y:S02]  /*16a0*/  FMNMX R8, R38, R5, !PT ;  /* 0x0000000526087209 */ /* 0x000fe40007800000 */
[----:B------:R-:W-:Y:S02]  /*16b0*/  FSEL R54, R54, -INF , !P2 ;  /* 0xff80000036367808 */ /* 0x000fe40005000000 */
[----:B------:R-:W-:-:S02]  /*16c0*/  FMNMX R5, R39, R8, !PT ;  /* 0x0000000827057209 */ /* 0x000fc40007800000 */
[----:B------:R-:W-:Y:S02]  /*16d0*/  FSEL R55, R55, -INF , !P3 ;  /* 0xff80000037377808 */ /* 0x000fe40005800000 */
[----:B------:R-:W-:Y:S02]  /*16e0*/  FMNMX R8, R42, R5, !PT ;  /* 0x000000052a087209 */ /* 0x000fe40007800000 */
[----:B---3--:R-:W-:Y:S02]  /*16f0*/  FMNMX R9, R7, R4, !PT ;  /* 0x0000000407097209 */ /* 0x008fe40007800000 */
[----:B------:R-:W-:-:S03]  /*1700*/  FMNMX R5, R43, R8, !PT ;  /* 0x000000082b057209 */ /* 0x000fc60007800000 */
[----:B------:R-:W3:Y:S01]  /*1710*/  SHFL.BFLY PT, R4, R9, 0x2, 0x1f ;  /* 0x0c401f0009047f89 */ /* 0x000ee200000e0000 */
[----:B------:R-:W-:-:S04]  /*1720*/  FMNMX R8, R46, R5, !PT ;  /* 0x000000052e087209 */ /* 0x000fc80007800000 */
[----:B------:R-:W-:-:S04]  /*1730*/  FMNMX R5, R47, R8, !PT ;  /* 0x000000082f057209 */ /* 0x000fc80007800000 */
[----:B------:R-:W-:-:S04]  /*1740*/  FMNMX R8, R50, R5, !PT ;  /* 0x0000000532087209 */ /* 0x000fc80007800000 */
[----:B------:R-:W-:-:S04]  /*1750*/  FMNMX R5, R51, R8, !PT ;  /* 0x0000000833057209 */ /* 0x000fc80007800000 */
[----:B------:R-:W-:-:S04]  /*1760*/  FMNMX R8, R54, R5, !PT ;  /* 0x0000000536087209 */ /* 0x000fc80007800000 */
[----:B------:R-:W-:Y:S02]  /*1770*/  FMNMX R8, R55, R8, !PT ;  /* 0x0000000837087209 */ /* 0x000fe40007800000 */
[----:B---3--:R-:W-:-:S03]  /*1780*/  FMNMX R4, R9, R4, !PT ;  /* 0x0000000409047209 */ /* 0x008fc60007800000 */
[----:B------:R-:W3:Y:S01]  /*1790*/  SHFL.BFLY PT, R5, R8, 0x1, 0x1f ;  /* 0x0c201f0008057f89 */ /* 0x000ee200000e0000 */
[----:B------:R-:W-:-:S04]  /*17a0*/  FSETP.NEU.AND P0, PT, R4, -INF , PT ;  /* 0xff8000000400780b */ /* 0x000fc80003f0d000 */
[----:B------:R-:W-:-:S05]  /*17b0*/  FSEL R10, R4, RZ, P0 ;  /* 0x000000ff040a7208 */ /* 0x000fca0000000000 */
[----:B------:R-:W-:-:S04]  /*17c0*/  FMUL R10, R10, UR10 ;  /* 0x0000000a0a0a7c20 */ /* 0x000fc80008400000 */
[--C-:B------:R-:W-:Y:S01]  /*17d0*/  FFMA R24, R24, UR10, -R10.reuse ;  /* 0x0000000a18187c23 */ /* 0x100fe2000800080a */
[--C-:B------:R-:W-:Y:S01]  /*17e0*/  FFMA R36, R36, UR10, -R10.reuse ;  /* 0x0000000a24247c23 */ /* 0x100fe2000800080a */
[--C-:B------:R-:W-:Y:S01]  /*17f0*/  FFMA R28, R28, UR10, -R10.reuse ;  /* 0x0000000a1c1c7c23 */ /* 0x100fe2000800080a */
[--C-:B------:R-:W-:Y:S01]  /*1800*/  FFMA R32, R32, UR10, -R10.reuse ;  /* 0x0000000a20207c23 */ /* 0x100fe2000800080a */
[--C-:B------:R-:W-:Y:S01]  /*1810*/  FFMA R25, R25, UR10, -R10.reuse ;  /* 0x0000000a19197c23 */ /* 0x100fe2000800080a */
[----:B------:R-:W-:Y:S01]  /*1820*/  FSETP.GEU.AND P5, PT, R24, -126, PT ;  /* 0xc2fc00001800780b */ /* 0x000fe20003fae000 */
[--C-:B------:R-:W-:Y:S01]  /*1830*/  FFMA R33, R33, UR10, -R10.reuse ;  /* 0x0000000a21217c23 */ /* 0x100fe2000800080a */
[----:B------:R-:W-:Y:S01]  /*1840*/  FSETP.GEU.AND P2, PT, R28, -126, PT ;  /* 0xc2fc00001c00780b */ /* 0x000fe20003f4e000 */
[--C-:B------:R-:W-:Y:S01]  /*1850*/  FFMA R37, R37, UR10, -R10.reuse ;  /* 0x0000000a25257c23 */ /* 0x100fe2000800080a */
[----:B------:R-:W-:Y:S01]  /*1860*/  FSETP.GEU.AND P4, PT, R32, -126, PT ;  /* 0xc2fc00002000780b */ /* 0x000fe20003f8e000 */
[--C-:B------:R-:W-:Y:S01]  /*1870*/  FFMA R41, R41, UR10, -R10.reuse ;  /* 0x0000000a29297c23 */ /* 0x100fe2000800080a */
[----:B---3--:R-:W-:Y:S01]  /*1880*/  FMNMX R5, R8, R5, !PT ;  /* 0x0000000508057209 */ /* 0x008fe20007800000 */
[--C-:B------:R-:W-:Y:S01]  /*1890*/  FFMA R44, R44, UR10, -R10.reuse ;  /* 0x0000000a2c2c7c23 */ /* 0x100fe2000800080a */
[----:B------:R-:W-:Y:S01]  /*18a0*/  FSETP.GEU.AND P1, PT, R25, -126, PT ;  /* 0xc2fc00001900780b */ /* 0x000fe20003f2e000 */
[--C-:B------:R-:W-:Y:S01]  /*18b0*/  FFMA R29, R29, UR10, -R10.reuse ;  /* 0x0000000a1d1d7c23 */ /* 0x100fe2000800080a */
[----:B------:R-:W-:Y:S01]  /*18c0*/  FSETP.GEU.AND P3, PT, R33, -126, PT ;  /* 0xc2fc00002100780b */ /* 0x000fe20003f6e000 */
[----:B------:R-:W3:Y:S01]  /*18d0*/  SHFL.BFLY PT, R8, R5, 0x2, 0x1f ;  /* 0x0c401f0005087f89 */ /* 0x000ee200000e0000 */
[--C-:B------:R-:W-:Y:S01]  /*18e0*/  FFMA R49, R49, UR10, -R10.reuse ;  /* 0x0000000a31317c23 */ /* 0x100fe2000800080a */
[----:B------:R-:W-:Y:S01]  /*18f0*/  @!P5 FMUL R24, R24, 0.5 ;  /* 0x3f0000001818d820 */ /* 0x000fe20000400000 */
[--C-:B------:R-:W-:Y:S01]  /*1900*/  FFMA R45, R45, UR10, -R10.reuse ;  /* 0x0000000a2d2d7c23 */ /* 0x100fe2000800080a */
[----:B------:R-:W-:Y:S01]  /*1910*/  @!P2 FMUL R28, R28, 0.5 ;  /* 0x3f0000001c1ca820 */ /* 0x000fe20000400000 */
[----:B------:R-:W-:Y:S01]  /*1920*/  FSETP.GEU.AND P6, PT, R29, -126, PT ;  /* 0xc2fc00001d00780b */ /* 0x000fe20003fce000 */
[----:B------:R-:W-:Y:S01]  /*1930*/  @!P4 FMUL R32, R32, 0.5 ;  /* 0x3f0000002020c820 */ /* 0x000fe20000400000 */
[--C-:B------:R-:W-:Y:S01]  /*1940*/  FFMA R48, R48, UR10, -R10.reuse ;  /* 0x0000000a30307c23 */ /* 0x100fe2000800080a */
[----:B------:R-:W4:Y:S01]  /*1950*/  MUFU.EX2 R24, R24 ;  /* 0x0000001800187308 */ /* 0x000f220000000800 */
[--C-:B------:R-:W-:Y:S01]  /*1960*/  FFMA R40, R40, UR10, -R10.reuse ;  /* 0x0000000a28287c23 */ /* 0x100fe2000800080a */
[----:B------:R-:W-:Y:S01]  /*1970*/  @!P1 FMUL R25, R25, 0.5 ;  /* 0x3f00000019199820 */ /* 0x000fe20000400000 */
[--C-:B------:R-:W-:Y:S01]  /*1980*/  FFMA R52, R52, UR10, -R10.reuse ;  /* 0x0000000a34347c23 */ /* 0x100fe2000800080a */
[----:B------:R-:W-:Y:S01]  /*1990*/  @!P3 FMUL R33, R33, 0.5 ;  /* 0x3f0000002121b820 */ /* 0x000fe20000400000 */
[----:B------:R-:W-:Y:S01]  /*19a0*/  FFMA R10, R53, UR10, -R10 ;  /* 0x0000000a350a7c23 */ /* 0x000fe2000800080a */
[----:B------:R-:W-:-:S02]  /*19b0*/  FSETP.GEU.AND P0, PT, R40, -126, PT ;  /* 0xc2fc00002800780b */ /* 0x000fc40003f0e000 */
[----:B------:R-:W5:Y:S02]  /*19c0*/  MUFU.EX2 R12, R25 ;  /* 0x00000019000c7308 */ /* 0x000f640000000800 */
[----:B------:R-:W-:-:S06]  /*19d0*/  @!P6 FMUL R29, R29, 0.5 ;  /* 0x3f0000001d1de820 */ /* 0x000fcc0000400000 */
[----:B------:R-:W1:Y:S01]  /*19e0*/  MUFU.EX2 R28, R28 ;  /* 0x0000001c001c7308 */ /* 0x000e620000000800 */
[----:B----4-:R-:W-:Y:S01]  /*19f0*/  @!P5 FMUL R24, R24, R24 ;  /* 0x000000181818d220 */ /* 0x010fe20000400000 */
[----:B------:R-:W-:Y:S01]  /*1a00*/  FSETP.GEU.AND P5, PT, R36, -126, PT ;  /* 0xc2fc00002400780b */ /* 0x000fe20003fae000 */
[----:B------:R-:W-:Y:S01]  /*1a10*/  @!P0 FMUL R40, R40, 0.5 ;  /* 0x3f00000028288820 */ /* 0x000fe20000400000 */
[----:B---3--:R-:W-:-:S04]  /*1a20*/  FMNMX R5, R5, R8, !PT ;  /* 0x0000000805057209 */ /* 0x008fc80007800000 */
[----:B------:R-:W3:Y:S01]  /*1a30*/  MUFU.EX2 R32, R32 ;  /* 0x0000002000207308 */ /* 0x000ee20000000800 */
[----:B-----5:R-:W-:Y:S01]  /*1a40*/  @!P1 FMUL R12, R12, R12 ;  /* 0x0000000c0c0c9220 */ /* 0x020fe20000400000 */
[----:B------:R-:W-:-:S05]  /*1a50*/  FSETP.GEU.AND P1, PT, R37, -126, PT ;  /* 0xc2fc00002500780b */ /* 0x000fca0003f2e000 */
[----:B------:R-:W-:Y:S01]  /*1a60*/  @!P5 FMUL R36, R36, 0.5 ;  /* 0x3f0000002424d820 */ /* 0x000fe20000400000 */
[----:B------:R-:W4:Y:S01]  /*1a70*/  MUFU.EX2 R16, R33 ;  /* 0x0000002100107308 */ /* 0x000f220000000800 */
[----:B-1----:R-:W-:Y:S01]  /*1a80*/  @!P2 FMUL R28, R28, R28 ;  /* 0x0000001c1c1ca220 */ /* 0x002fe20000400000 */
[----:B------:R-:W-:-:S05]  /*1a90*/  FSETP.GEU.AND P2, PT, R41, -126, PT ;  /* 0xc2fc00002900780b */ /* 0x000fca0003f4e000 */
[----:B------:R-:W-:Y:S01]  /*1aa0*/  @!P1 FMUL R37, R37, 0.5 ;  /* 0x3f00000025259820 */ /* 0x000fe20000400000 */
[----:B------:R-:W1:Y:S01]  /*1ab0*/  MUFU.EX2 R36, R36 ;  /* 0x0000002400247308 */ /* 0x000e620000000800 */
[----:B---3--:R-:W-:Y:S01]  /*1ac0*/  @!P4 FMUL R32, R32, R32 ;  /* 0x000000202020c220 */ /* 0x008fe20000400000 */
[----:B------:R-:W-:-:S05]  /*1ad0*/  FSETP.GEU.AND P4, PT, R44, -126, PT ;  /* 0xc2fc00002c00780b */ /* 0x000fca0003f8e000 */
[----:B------:R-:W-:Y:S01]  /*1ae0*/  @!P2 FMUL R41, R41, 0.5 ;  /* 0x3f0000002929a820 */ /* 0x000fe20000400000 */
[----:B------:R3:W5:Y:S01]  /*1af0*/  MUFU.EX2 R18, R37 ;  /* 0x0000002500127308 */ /* 0x0007620000000800 */
[----:B----4-:R-:W-:Y:S01]  /*1b00*/  @!P3 FMUL R16, R16, R16 ;  /* 0x000000101010b220 */ /* 0x010fe20000400000 */
[----:B------:R-:W-:-:S05]  /*1b10*/  FSETP.GEU.AND P3, PT, R45, -126, PT ;  /* 0xc2fc00002d00780b */ /* 0x000fca0003f6e000 */
[----:B------:R-:W-:Y:S01]  /*1b20*/  @!P4 FMUL R44, R44, 0.5 ;  /* 0x3f0000002c2cc820 */ /* 0x000fe20000400000 */
[----:B------:R4:W2:Y:S01]  /*1b30*/  MUFU.EX2 R14, R29 ;  /* 0x0000001d000e7308 */ /* 0x0008a20000000800 */
[----:B-1----:R-:W-:Y:S01]  /*1b40*/  @!P5 FMUL R36, R36, R36 ;  /* 0x000000242424d220 */ /* 0x002fe20000400000 */
[----:B------:R-:W-:Y:S02]  /*1b50*/  FSETP.NEU.AND P5, PT, R5, -INF , PT ;  /* 0xff8000000500780b */ /* 0x000fe40003fad000 */
[----:B---3--:R-:W-:Y:S02]  /*1b60*/  F2FP.SATFINITE.E4M3.F32.PACK_AB_MERGE_C R37, R87, R16, RZ ;  /* 0x000000105725723e */ /* 0x008fe400048070ff */
[----:B------:R-:W-:Y:S01]  /*1b70*/  FSEL R7, R5, RZ, P5 ;  /* 0x000000ff05077208 */ /* 0x000fe20002800000 */
[----:B------:R-:W-:Y:S01]  /*1b80*/  @!P3 FMUL R45, R45, 0.5 ;  /* 0x3f0000002d2db820 */ /* 0x000fe20000400000 */
[----:B------:R-:W-:Y:S01]  /*1b90*/  FSETP.GEU.AND P5, PT, R49, -126, PT ;  /* 0xc2fc00003100780b */ /* 0x000fe20003fae000 */
[----:B------:R-:W1:Y:S01]  /*1ba0*/  MUFU.EX2 R41, R41 ;  /* 0x0000002900297308 */ /* 0x000e620000000800 */
[----:B-----5:R-:W-:Y:S01]  /*1bb0*/  @!P1 FMUL R18, R18, R18 ;  /* 0x0000001212129220 */ /* 0x020fe20000400000 */
[----:B------:R-:W-:Y:S01]  /*1bc0*/  FMUL R7, R7, UR10 ;  /* 0x0000000a07077c20 */ /* 0x000fe20008400000 */
[----:B------:R-:W-:-:S02]  /*1bd0*/  FSETP.GEU.AND P1, PT, R48, -126, PT ;  /* 0xc2fc00003000780b */ /* 0x000fc40003f2e000 */
[----:B----4-:R-:W-:Y:S01]  /*1be0*/  F2FP.SATFINITE.E4M3.F32.PACK_AB_MERGE_C R29, R87, R12, RZ ;  /* 0x0000000c571d723e */ /* 0x010fe200048070ff */
[--C-:B------:R-:W-:Y:S01]  /*1bf0*/  FFMA R26, R26, UR10, -R7.reuse ;  /* 0x0000000a1a1a7c23 */ /* 0x100fe20008000807 */
[--C-:B------:R-:W-:Y:S01]  /*1c00*/  FFMA R31, R31, UR10, -R7.reuse ;  /* 0x0000000a1f1f7c23 */ /* 0x100fe20008000807 */
[----:B------:R-:W3:Y:S01]  /*1c10*/  MUFU.EX2 R44, R44 ;  /* 0x0000002c002c7308 */ /* 0x000ee20000000800 */
[--C-:B------:R-:W-:Y:S01]  /*1c20*/  FFMA R27, R27, UR10, -R7.reuse ;  /* 0x0000000a1b1b7c23 */ /* 0x100fe20008000807 */
[----:B--2---:R-:W-:Y:S01]  /*1c30*/  @!P6 FMUL R14, R14, R14 ;  /* 0x0000000e0e0ee220 */ /* 0x004fe20000400000 */
[----:B------:R-:W-:Y:S01]  /*1c40*/  FSETP.GEU.AND P6, PT, R52, -126, PT ;  /* 0xc2fc00003400780b */ /* 0x000fe20003fce000 */
[----:B------:R-:W-:Y:S01]  /*1c50*/  @!P5 FMUL R49, R49, 0.5 ;  /* 0x3f0000003131d820 */ /* 0x000fe20000400000 */
[--C-:B------:R-:W-:Y:S01]  /*1c60*/  FFMA R30, R30, UR10, -R7.reuse ;  /* 0x0000000a1e1e7c23 */ /* 0x100fe20008000807 */
[--C-:B------:R-:W-:Y:S01]  /*1c70*/  FFMA R34, R34, UR10, -R7.reuse ;  /* 0x0000000a22227c23 */ /* 0x100fe20008000807 */
[--C-:B------:R-:W-:Y:S01]  /*1c80*/  FFMA R35, R35, UR10, -R7.reuse ;  /* 0x0000000a23237c23 */ /* 0x100fe20008000807 */
[----:B------:R-:W2:Y:S01]  /*1c90*/  MUFU.EX2 R45, R45 ;  /* 0x0000002d002d7308 */ /* 0x000ea20000000800 */
[----:B-1----:R-:W-:Y:S01]  /*1ca0*/  @!P2 FMUL R41, R41, R41 ;  /* 0x000000292929a220 */ /* 0x002fe20000400000 */
[----:B------:R-:W-:Y:S01]  /*1cb0*/  FSETP.GEU.AND P2, PT, R10, -126, PT ;  /* 0xc2fc00000a00780b */ /* 0x000fe20003f4e000 */
[----:B------:R-:W-:Y:S01]  /*1cc0*/  @!P1 FMUL R48, R48, 0.5 ;  /* 0x3f00000030309820 */ /* 0x000fe20000400000 */
[--C-:B------:R-:W-:Y:S01]  /*1cd0*/  FFMA R38, R38, UR10, -R7.reuse ;  /* 0x0000000a26267c23 */ /* 0x100fe20008000807 */
[--C-:B------:R-:W-:Y:S01]  /*1ce0*/  FFMA R43, R43, UR10, -R7.reuse ;  /* 0x0000000a2b2b7c23 */ /* 0x100fe20008000807 */
[--C-:B------:R-:W-:Y:S01]  /*1cf0*/  FFMA R39, R39, UR10, -R7.reuse ;  /* 0x0000000a27277c23 */ /* 0x100fe20008000807 */
[--C-:B------:R-:W-:Y:S01]  /*1d00*/  FFMA R9, R42, UR10, -R7.reuse ;  /* 0x0000000a2a097c23 */ /* 0x100fe20008000807 */
[----:B------:R-:W1:Y:S01]  /*1d10*/  MUFU.EX2 R49, R49 ;  /* 0x0000003100317308 */ /* 0x000e620000000800 */
[----:B---3--:R-:W-:Y:S01]  /*1d20*/  @!P4 FMUL R44, R44, R44 ;  /* 0x0000002c2c2cc220 */ /* 0x008fe20000400000 */
[----:B------:R-:W-:Y:S01]  /*1d30*/  FSETP.GEU.AND P4, PT, R26, -126, PT ;  /* 0xc2fc00001a00780b */ /* 0x000fe20003f8e000 */
[----:B------:R-:W-:Y:S01]  /*1d40*/  @!P6 FMUL R52, R52, 0.5 ;  /* 0x3f0000003434e820 */ /* 0x000fe20000400000 */
[--C-:B------:R-:W-:Y:S01]  /*1d50*/  FFMA R47, R47, UR10, -R7.reuse ;  /* 0x0000000a2f2f7c23 */ /* 0x100fe20008000807 */
[--C-:B------:R-:W-:Y:S01]  /*1d60*/  FFMA R46, R46, UR10, -R7.reuse ;  /* 0x0000000a2e2e7c23 */ /* 0x100fe20008000807 */
[--C-:B------:R-:W-:Y:S01]  /*1d70*/  FFMA R50, R50, UR10, -R7.reuse ;  /* 0x0000000a32327c23 */ /* 0x100fe20008000807 */
[----:B------:R-:W-:Y:S01]  /*1d80*/  @!P2 FMUL R10, R10, 0.5 ;  /* 0x3f0000000a0aa820 */ /* 0x000fe20000400000 */
[----:B------:R-:W3:Y:S01]  /*1d90*/  MUFU.EX2 R48, R48 ;  /* 0x0000003000307308 */ /* 0x000ee20000000800 */
[----:B--2---:R-:W-:Y:S01]  /*1da0*/  @!P3 FMUL R45, R45, R45 ;  /* 0x0000002d2d2db220 */ /* 0x004fe20000400000 */
[----:B------:R-:W-:Y:S01]  /*1db0*/  FSETP.GEU.AND P3, PT, R27, -126, PT ;  /* 0xc2fc00001b00780b */ /* 0x000fe20003f6e000 */
[--C-:B------:R-:W-:Y:S01]  /*1dc0*/  FFMA R51, R51, UR10, -R7.reuse ;  /* 0x0000000a33337c23 */ /* 0x100fe20008000807 */
[--C-:B------:R-:W-:Y:S01]  /*1dd0*/  FFMA R54, R54, UR10, -R7.reuse ;  /* 0x0000000a36367c23 */ /* 0x100fe20008000807 */
[----:B------:R-:W-:Y:S01]  /*1de0*/  FFMA R7, R55, UR10, -R7 ;  /* 0x0000000a37077c23 */ /* 0x000fe20008000807 */
[----:B------:R-:W-:Y:S01]  /*1df0*/  FADD R13, R12, R41 ;  /* 0x000000290c0d7221 */ /* 0x000fe20000000000 */
[----:B------:R-:W-:Y:S01]  /*1e00*/  @!P4 FMUL R26, R26, 0.5 ;  /* 0x3f0000001a1ac820 */ /* 0x000fe20000400000 */
[----:B------:R-:W2:Y:S01]  /*1e10*/  MUFU.EX2 R52, R52 ;  /* 0x0000003400347308 */ /* 0x000ea20000000800 */
[----:B-1----:R-:W-:Y:S01]  /*1e20*/  @!P5 FMUL R49, R49, R49 ;  /* 0x000000313131d220 */ /* 0x002fe20000400000 */
[----:B------:R-:W-:Y:S01]  /*1e30*/  FSETP.GEU.AND P5, PT, R31, -126, PT ;  /* 0xc2fc00001f00780b */ /* 0x000fe20003fae000 */
[----:B------:R-:W-:Y:S01]  /*1e40*/  FADD R17, R14, R45 ;  /* 0x0000002d0e117221 */ /* 0x000fe20000000000 */
[C---:B------:R-:W-:Y:S01]  /*1e50*/  F2FP.SATFINITE.E4M3.F32.PACK_AB_MERGE_C R33, R87.reuse, R14, RZ ;  /* 0x0000000e5721723e */ /* 0x040fe200048070ff */
[----:B------:R-:W-:Y:S01]  /*1e60*/  FADD R14, R16, R49 ;  /* 0x00000031100e7221 */ /* 0x000fe20000000000 */
[----:B------:R-:W-:Y:S01]  /*1e70*/  F2FP.SATFINITE.E4M3.F32.PACK_AB_MERGE_C R55, R87, R18, RZ ;  /* 0x000000125737723e */ /* 0x000fe200048070ff */
[----:B------:R-:W-:Y:S01]  /*1e80*/  @!P3 FMUL R27, R27, 0.5 ;  /* 0x3f0000001b1bb820 */ /* 0x000fe20000400000 */
[----:B------:R-:W1:Y:S01]  /*1e90*/  MUFU.EX2 R10, R10 ;  /* 0x0000000a000a7308 */ /* 0x000e620000000800 */
[----:B---3--:R-:W-:Y:S01]  /*1ea0*/  @!P1 FMUL R48, R48, R48 ;  /* 0x0000003030309220 */ /* 0x008fe20000400000 */
[----:B------:R-:W-:Y:S01]  /*1eb0*/  FSETP.GEU.AND P1, PT, R30, -126, PT ;  /* 0xc2fc00001e00780b */ /* 0x000fe20003f2e000 */
[----:B------:R-:W-:Y:S01]  /*1ec0*/  FADD R13, R13, R14 ;  /* 0x0000000e0d0d7221 */ /* 0x000fe20000000000 */
[C---:B------:R-:W-:Y:S01]  /*1ed0*/  F2FP.SATFINITE.E4M3.F32.PACK_AB_MERGE_C R57, R87.reuse, R44, RZ ;  /* 0x0000002c5739723e */ /* 0x040fe200048070ff */
[----:B------:R-:W-:Y:S01]  /*1ee0*/  FADD R12, R32, R48 ;  /* 0x00000030200c7221 */ /* 0x000fe20000000000 */
[----:B------:R-:W-:Y:S01]  /*1ef0*/  F2FP.SATFINITE.E4M3.F32.PACK_AB_MERGE_C R53, R87, R36, RZ ;  /* 0x000000245735723e */ /* 0x000fe200048070ff */
[----:B------:R-:W-:Y:S01]  /*1f00*/  @!P5 FMUL R31, R31, 0.5 ;  /* 0x3f0000001f1fd820 */ /* 0x000fe20000400000 */
[----:B------:R-:W3:Y:S01]  /*1f10*/  MUFU.EX2 R26, R26 ;  /* 0x0000001a001a7308 */ /* 0x000ee20000000800 */
[----:B--2---:R-:W-:Y:S01]  /*1f20*/  @!P6 FMUL R52, R52, R52 ;  /* 0x000000343434e220 */ /* 0x004fe20000400000 */
[----:B------:R-:W-:-:S02]  /*1f30*/  FSETP.GEU.AND P6, PT, R34, -126, PT ;  /* 0xc2fc00002200780b */ /* 0x000fc40003fce000 */
[C---:B------:R-:W-:Y:S01]  /*1f40*/  F2FP.SATFINITE.E4M3.F32.PACK_AB_MERGE_C R58, R87.reuse, R48, RZ ;  /* 0x00000030573a723e */ /* 0x040fe200048070ff */
[----:B------:R-:W-:Y:S01]  /*1f50*/  FADD R16, R36, R52 ;  /* 0x0000003424107221 */ /* 0x000fe20000000000 */
[----:B------:R-:W-:Y:S01]  /*1f60*/  F2FP.SATFINITE.E4M3.F32.PACK_AB_MERGE_C R41, R87, R41, RZ ;  /* 0x000000295729723e */ /* 0x000fe200048070ff */
[----:B------:R-:W-:Y:S01]  /*1f70*/  @!P1 FMUL R30, R30, 0.5 ;  /* 0x3f0000001e1e9820 */ /* 0x000fe20000400000 */
[----:B------:R2:W4:Y:S01]  /*1f80*/  MUFU.EX2 R20, R31 ;  /* 0x0000001f00147308 */ /* 0x0005220000000800 */
[----:B-1----:R-:W-:Y:S01]  /*1f90*/  @!P2 FMUL R10, R10, R10 ;  /* 0x0000000a0a0aa220 */ /* 0x002fe20000400000 */
[----:B------:R-:W-:Y:S02]  /*1fa0*/  FSETP.GEU.AND P2, PT, R35, -126, PT ;  /* 0xc2fc00002300780b */ /* 0x000fe40003f4e000 */
[C---:B------:R-:W-:Y:S02]  /*1fb0*/  F2FP.SATFINITE.E4M3.F32.PACK_AB_MERGE_C R45, R87.reuse, R45, RZ ;  /* 0x0000002d572d723e */ /* 0x040fe400048070ff */
[----:B------:R-:W-:Y:S01]  /*1fc0*/  F2FP.SATFINITE.E4M3.F32.PACK_AB_MERGE_C R49, R87, R49, RZ ;  /* 0x000000315731723e */ /* 0x000fe200048070ff */
[----:B------:R-:W-:Y:S01]  /*1fd0*/  @!P6 FMUL R34, R34, 0.5 ;  /* 0x3f0000002222e820 */ /* 0x000fe20000400000 */
[----:B------:R1:W5:Y:S01]  /*1fe0*/  MUFU.EX2 R8, R27 ;  /* 0x0000001b00087308 */ /* 0x0003620000000800 */
[----:B---3--:R-:W-:Y:S01]  /*1ff0*/  @!P4 FMUL R26, R26, R26 ;  /* 0x0000001a1a1ac220 */ /* 0x008fe20000400000 */
[----:B------:R-:W-:-:S02]  /*2000*/  FSETP.GEU.AND P4, PT, R38, -126, PT ;  /* 0xc2fc00002600780b */ /* 0x000fc40003f8e000 */
[C---:B--2---:R-:W-:Y:S02]  /*2010*/  F2FP.SATFINITE.E4M3.F32.PACK_AB_MERGE_C R31, R87.reuse, R28, RZ ;  /* 0x0000001c571f723e */ /* 0x044fe400048070ff */
[----:B------:R-:W-:Y:S01]  /*2020*/  F2FP.SATFINITE.E4M3.F32.PACK_AB_MERGE_C R52, R87, R52, RZ ;  /* 0x000000345734723e */ /* 0x000fe200048070ff */
[----:B------:R-:W-:Y:S01]  /*2030*/  @!P2 FMUL R35, R35, 0.5 ;  /* 0x3f0000002323a820 */ /* 0x000fe20000400000 */
[----:B------:R-:W2:Y:S01]  /*2040*/  MUFU.EX2 R30, R30 ;  /* 0x0000001e001e7308 */ /* 0x000ea20000000800 */
[----:B----4-:R-:W-:Y:S01]  /*2050*/  @!P5 FMUL R20, R20, R20 ;  /* 0x000000141414d220 */ /* 0x010fe20000400000 */
[----:B------:R-:W-:Y:S02]  /*2060*/  FSETP.GEU.AND P5, PT, R43, -126, PT ;  /* 0xc2fc00002b00780b */ /* 0x000fe40003fae000 */
[----:B-1----:R-:W-:Y:S02]  /*2070*/  F2FP.SATFINITE.E4M3.F32.PACK_AB_MERGE_C R27, R87, R24, RZ ;  /* 0x00000018571b723e */ /* 0x002fe400048070ff */
[----:B------:R-:W-:Y:S01]  /*2080*/  LOP3.LUT R41, R41, 0xffff, RZ, 0xc0, !PT ;  /* 0x0000ffff29297812 */ /* 0x000fe200078ec0ff */
[----:B------:R-:W-:Y:S01]  /*2090*/  @!P4 FMUL R38, R38, 0.5 ;  /* 0x3f0000002626c820 */ /* 0x000fe20000400000 */
[----:B------:R1:W3:Y:S01]  /*20a0*/  MUFU.EX2 R22, R35 ;  /* 0x0000002300167308 */ /* 0x0002e20000000800 */
[----:B-----5:R-:W-:Y:S01]  /*20b0*/  @!P3 FMUL R8, R8, R8 ;  /* 0x000000080808b220 */ /* 0x020fe20000400000 */
[----:B------:R-:W-:-:S02]  /*20c0*/  FSETP.GEU.AND P3, PT, R39, -126, PT ;  /* 0xc2fc00002700780b */ /* 0x000fc40003f6e000 */
[----:B------:R-:W-:Y:S02]  /*20d0*/  LOP3.LUT R27, R27, 0xff, RZ, 0xc0, !PT ;  /* 0x000000ff1b1b7812 */ /* 0x000fe400078ec0ff */
[----:B------:R-:W-:Y:S01]  /*20e0*/  LOP3.LUT R52, R52, 0xff, RZ, 0xc0, !PT ;  /* 0x000000ff34347812 */ /* 0x000fe200078ec0ff */
[----:B------:R-:W-:Y:S01]  /*20f0*/  @!P5 FMUL R43, R43, 0.5 ;  /* 0x3f0000002b2bd820 */ /* 0x000fe20000400000 */
[----:B------:R-:W4:Y:S01]  /*2100*/  MUFU.EX2 R40, R40 ;  /* 0x0000002800287308 */ /* 0x000f220000000800 */
[----:B--2---:R-:W-:Y:S01]  /*2110*/  @!P1 FMUL R30, R30, R30 ;  /* 0x0000001e1e1e9220 */ /* 0x004fe20000400000 */
[----:B------:R-:W-:Y:S02]  /*2120*/  FSETP.GEU.AND P1, PT, R9, -126, PT ;  /* 0xc2fc00000900780b */ /* 0x000fe40003f2e000 */
[C---:B-1----:R-:W-:Y:S02]  /*2130*/  F2FP.SATFINITE.E4M3.F32.PACK_AB_MERGE_C R35, R87.reuse, R32, RZ ;  /* 0x000000205723723e */ /* 0x042fe400048070ff */
[----:B------:R-:W-:Y:S01]  /*2140*/  F2FP.SATFINITE.E4M3.F32.PACK_AB_MERGE_C R32, R87, R20, RZ ;  /* 0x000000145720723e */ /* 0x000fe200048070ff */
[----:B------:R-:W-:Y:S01]  /*2150*/  @!P3 FMUL R39, R39, 0.5 ;  /* 0x3f0000002727b820 */ /* 0x000fe20000400000 */
[----:B------:R-:W1:Y:S01]  /*2160*/  MUFU.EX2 R34, R34 ;  /* 0x0000002200227308 */ /* 0x000e620000000800 */
[----:B---3--:R-:W-:Y:S01]  /*2170*/  @!P2 FMUL R22, R22, R22 ;  /* 0x000000161616a220 */ /* 0x008fe20000400000 */
[----:B------:R-:W-:-:S02]  /*2180*/  FSETP.GEU.AND P2, PT, R47, -126, PT ;  /* 0xc2fc00002f00780b */ /* 0x000fc40003f4e000 */
[----:B------:R-:W-:Y:S02]  /*2190*/  LOP3.LUT R35, R35, 0xff, RZ, 0xc0, !PT ;  /* 0x000000ff23237812 */ /* 0x000fe400078ec0ff */
[----:B------:R-:W-:Y:S01]  /*21a0*/  LOP3.LUT R31, R31, 0xff, RZ, 0xc0, !PT ;  /* 0x000000ff1f1f7812 */ /* 0x000fe200078ec0ff */
[----:B------:R-:W-:Y:S01]  /*21b0*/  @!P1 FMUL R9, R9, 0.5 ;  /* 0x3f00000009099820 */ /* 0x000fe20000400000 */
[----:B------:R2:W3:Y:S01]  /*21c0*/  MUFU.EX2 R42, R39 ;  /* 0x00000027002a7308 */ /* 0x0004e20000000800 */
[----:B----4-:R-:W-:Y:S01]  /*21d0*/  @!P0 FMUL R40, R40, R40 ;  /* 0x0000002828288220 */ /* 0x010fe20000400000 */
[----:B------:R-:W-:Y:S02]  /*21e0*/  FSETP.GEU.AND P0, PT, R46, -126, PT ;  /* 0xc2fc00002e00780b */ /* 0x000fe40003f0e000 */
[----:B------:R-:W-:Y:S02]  /*21f0*/  LOP3.LUT R53, R53, 0xff, RZ, 0xc0, !PT ;  /* 0x000000ff35357812 */ /* 0x000fe400078ec0ff */
[----:B------:R-:W-:Y:S01]  /*2200*/  F2FP.SATFINITE.E4M3.F32.PACK_AB_MERGE_C R56, R87, R40, RZ ;  /* 0x000000285738723e */ /* 0x000fe200048070ff */
[----:B------:R-:W-:Y:S01]  /*2210*/  @!P2 FMUL R47, R47, 0.5 ;  /* 0x3f0000002f2fa820 */ /* 0x000fe20000400000 */
[----:B------:R-:W4:Y:S01]  /*2220*/  MUFU.EX2 R38, R38 ;  /* 0x0000002600267308 */ /* 0x000f220000000800 */
[----:B-1----:R-:W-:Y:S01]  /*2230*/  @!P6 FMUL R34, R34, R34 ;  /* 0x000000222222e220 */ /* 0x002fe20000400000 */
[----:B------:R-:W-:-:S02]  /*2240*/  FSETP.GEU.AND P6, PT, R54, -126, PT ;  /* 0xc2fc00003600780b */ /* 0x000fc40003fce000 */
[C---:B--2---:R-:W-:Y:S02]  /*2250*/  F2FP.SATFINITE.E4M3.F32.PACK_AB_MERGE_C R39, R87.reuse, R22, RZ ;  /* 0x000000165727723e */ /* 0x044fe400048070ff */
[----:B------:R-:W-:Y:S01]  /*2260*/  F2FP.SATFINITE.E4M3.F32.PACK_AB_MERGE_C R36, R87, R34, RZ ;  /* 0x000000225724723e */ /* 0x000fe200048070ff */
[----:B------:R-:W-:Y:S01]  /*2270*/  @!P0 FMUL R46, R46, 0.5 ;  /* 0x3f0000002e2e8820 */ /* 0x000fe20000400000 */
[----:B------:R-:W1:Y:S01]  /*2280*/  MUFU.EX2 R43, R43 ;  /* 0x0000002b002b7308 */ /* 0x000e620000000800 */
[----:B---3--:R-:W-:Y:S01]  /*2290*/  @!P3 FMUL R42, R42, R42 ;  /* 0x0000002a2a2ab220 */ /* 0x008fe20000400000 */
[----:B------:R-:W-:Y:S02]  /*22a0*/  FSETP.GEU.AND P3, PT, R51, -126, PT ;  /* 0xc2fc00003300780b */ /* 0x000fe40003f6e000 */
[----:B------:R-:W-:Y:S02]  /*22b0*/  LOP3.LUT R39, R39, 0xffff, RZ, 0xc0, !PT ;  /* 0x0000ffff27277812 */ /* 0x000fe400078ec0ff */
[----:B------:R-:W-:Y:S01]  /*22c0*/  LOP3.LUT R56, R56, 0xff, RZ, 0xc0, !PT ;  /* 0x000000ff38387812 */ /* 0x000fe200078ec0ff */
[----:B------:R-:W-:Y:S01]  /*22d0*/  @!P6 FMUL R54, R54, 0.5 ;  /* 0x3f0000003636e820 */ /* 0x000fe20000400000 */
[----:B------:R-:W2:Y:S01]  /*22e0*/  MUFU.EX2 R9, R9 ;  /* 0x0000000900097308 */ /* 0x000ea20000000800 */
[----:B----4-:R-:W-:Y:S01]  /*22f0*/  @!P4 FMUL R38, R38, R38 ;  /* 0x000000262626c220 */ /* 0x010fe20000400000 */
[----:B------:R-:W-:-:S02]  /*2300*/  FSETP.GEU.AND P4, PT, R50, -126, PT ;  /* 0xc2fc00003200780b */ /* 0x000fc40003f8e000 */
[----:B------:R-:W-:Y:S02]  /*2310*/  PRMT R41, R41, 0x7604, R56 ;  /* 0x0000760429297816 */ /* 0x000fe40000000038 */
[----:B------:R-:W-:Y:S01]  /*2320*/  LOP3.LUT R58, R58, 0xff, RZ, 0xc0, !PT ;  /* 0x000000ff3a3a7812 */ /* 0x000fe200078ec0ff */
[----:B------:R-:W-:Y:S01]  /*2330*/  @!P3 FMUL R51, R51, 0.5 ;  /* 0x3f0000003333b820 */ /* 0x000fe20000400000 */
[----:B------:R-:W3:Y:S01]  /*2340*/  MUFU.EX2 R47, R47 ;  /* 0x0000002f002f7308 */ /* 0x000ee20000000800 */
[----:B-1----:R-:W-:Y:S01]  /*2350*/  @!P5 FMUL R43, R43, R43 ;  /* 0x0000002b2b2bd220 */ /* 0x002fe20000400000 */
[----:B------:R-:W-:Y:S02]  /*2360*/  FSETP.GEU.AND P5, PT, R7, -126, PT ;  /* 0xc2fc00000700780b */ /* 0x000fe40003fae000 */
[----:B------:R-:W-:Y:S01]  /*2370*/  LOP3.LUT R49, R49, 0xffff, RZ, 0xc0, !PT ;  /* 0x0000ffff31317812 */ /* 0x000fe200078ec0ff */
[----:B------:R-:W-:Y:S01]  /*2380*/  FADD R19, R8, R43 ;  /* 0x0000002b08137221 */ /* 0x000fe20000000000 */
[----:B------:R-:W-:Y:S01]  /*2390*/  F2FP.SATFINITE.E4M3.F32.PACK_AB_MERGE_C R43, R87, R43, RZ ;  /* 0x0000002b572b723e */ /* 0x000fe200048070ff */
[----:B------:R-:W-:Y:S01]  /*23a0*/  @!P4 FMUL R50, R50, 0.5 ;  /* 0x3f0000003232c820 */ /* 0x000fe20000400000 */
[----:B------:R-:W1:Y:S01]  /*23b0*/  MUFU.EX2 R51, R51 ;  /* 0x0000003300337308 */ /* 0x000e620000000800 */
[----:B--2---:R-:W-:Y:S01]  /*23c0*/  @!P1 FMUL R9, R9, R9 ;  /* 0x0000000909099220 */ /* 0x004fe20000400000 */
[----:B------:R-:W-:Y:S01]  /*23d0*/  ISETP.GT.U32.AND P1, PT, R11, 0x1, PT ;  /* 0x000000010b00780c */ /* 0x000fe20003f24070 */
[----:B------:R-:W-:Y:S01]  /*23e0*/  FADD R11, R24, R40 ;  /* 0x00000028180b7221 */ /* 0x000fe20000000000 */
[----:B------:R-:W-:Y:S01]  /*23f0*/  FADD R24, R18, R10 ;  /* 0x0000000a12187221 */ /* 0x000fe20000000000 */
[----:B------:R-:W-:Y:S01]  /*2400*/  FADD R18, R26, R9 ;  /* 0x000000091a127221 */ /* 0x000fe20000000000 */
[----:B------:R-:W-:Y:S01]  /*2410*/  F2FP.SATFINITE.E4M3.F32.PACK_AB_MERGE_C R26, R87, R26, RZ ;  /* 0x0000001a571a723e */ /* 0x000fe200048070ff */
[----:B------:R-:W-:Y:S01]  /*2420*/  @!P5 FMUL R7, R7, 0.5 ;  /* 0x3f0000000707d820 */ /* 0x000fe20000400000 */
[----:B------:R-:W2:Y:S01]  /*2430*/  MUFU.EX2 R46, R46 ;  /* 0x0000002e002e7308 */ /* 0x000ea20000000800 */
[----:B---3--:R-:W-:Y:S01]  /*2440*/  @!P2 FMUL R47, R47, R47 ;  /* 0x0000002f2f2fa220 */ /* 0x008fe20000400000 */
[----:B------:R-:W-:Y:S01]  /*2450*/  F2FP.SATFINITE.E4M3.F32.PACK_AB_MERGE_C R40, R87, R38, RZ ;  /* 0x000000265728723e */ /* 0x000fe200048070ff */
[----:B------:R-:W-:Y:S01]  /*2460*/  FADD R24, R17, R24 ;  /* 0x0000001811187221 */ /* 0x000fe20000000000 */
[----:B------:R-:W-:Y:S01]  /*2470*/  LOP3.LUT R43, R43, 0xffff, RZ, 0xc0, !PT ;  /* 0x0000ffff2b2b7812 */ /* 0x000fe200078ec0ff */
[----:B------:R-:W-:Y:S01]  /*2480*/  FADD R21, R20, R47 ;  /* 0x0000002f14157221 */ /* 0x000fe20000000000 */
[----:B------:R-:W-:Y:S01]  /*2490*/  F2FP.SATFINITE.E4M3.F32.PACK_AB_MERGE_C R47, R87, R47, RZ ;  /* 0x0000002f572f723e */ /* 0x000fe200048070ff */
[----:B------:R-:W-:Y:S01]  /*24a0*/  FADD R13, R13, R24 ;  /* 0x000000180d0d7221 */ /* 0x000fe20000000000 */
[----:B------:R-:W3:Y:S01]  /*24b0*/  MUFU.EX2 R50, R50 ;  /* 0x0000003200327308 */ /* 0x000ee20000000800 */
[----:B-1----:R-:W-:Y:S01]  /*24c0*/  @!P3 FMUL R51, R51, R51 ;  /* 0x000000333333b220 */ /* 0x002fe20000400000 */
[----:B------:R-:W-:-:S02]  /*24d0*/  LOP3.LUT R32, R32, 0xffff, RZ, 0xc0, !PT ;  /* 0x0000ffff20207812 */ /* 0x000fc400078ec0ff */
[----:B------:R-:W-:Y:S01]  /*24e0*/  LOP3.LUT R57, R57, 0xff, RZ, 0xc0, !PT ;  /* 0x000000ff39397812 */ /* 0x000fe200078ec0ff */
[----:B------:R-:W-:Y:S01]  /*24f0*/  FADD R20, R22, R51 ;  /* 0x0000003316147221 */ /* 0x000fe20000000000 */
[----:B------:R-:W-:Y:S01]  /*2500*/  F2FP.SATFINITE.E4M3.F32.PACK_AB_MERGE_C R51, R87, R51, RZ ;  /* 0x000000335733723e */ /* 0x000fe200048070ff */
[----:B------:R-:W-:Y:S01]  /*2510*/  IMAD.SHL.U32 R32, R32, 0x1000000, RZ ;  /* 0x0100000020207824 */ /* 0x000fe200078e00ff */
[----:B------:R-:W1:Y:S01]  /*2520*/  MUFU.EX2 R54, R54 ;  /* 0x0000003600367308 */ /* 0x000e620000000800 */
[----:B--2---:R-:W-:Y:S01]  /*2530*/  @!P0 FMUL R46, R46, R46 ;  /* 0x0000002e2e2e8220 */ /* 0x004fe20000400000 */
[----:B------:R-:W-:Y:S01]  /*2540*/  ISETP.NE.AND P0, PT, R15, RZ, PT ;  /* 0x000000ff0f00720c */ /* 0x000fe20003f05270 */
[----:B------:R-:W-:Y:S01]  /*2550*/  FADD R15, R28, R44 ;  /* 0x0000002c1c0f7221 */ /* 0x000fe20000000000 */
[C---:B------:R-:W-:Y:S01]  /*2560*/  F2FP.SATFINITE.E4M3.F32.PACK_AB_MERGE_C R28, R87.reuse, R8, RZ ;  /* 0x00000008571c723e */ /* 0x040fe200048070ff */
[----:B------:R-:W-:Y:S01]  /*2570*/  FADD R8, R30, R46 ;  /* 0x0000002e1e087221 */ /* 0x000fe20000000000 */
[----:B------:R-:W-:Y:S01]  /*2580*/  F2FP.SATFINITE.E4M3.F32.PACK_AB_MERGE_C R44, R87, R9, RZ ;  /* 0x00000009572c723e */ /* 0x000fe200048070ff */
[----:B------:R-:W-:Y:S01]  /*2590*/  FADD R16, R15, R16 ;  /* 0x000000100f107221 */ /* 0x000fe20000000000 */
[----:B------:R-:W2:Y:S01]  /*25a0*/  MUFU.EX2 R7, R7 ;  /* 0x0000000700077308 */ /* 0x000ea20000000800 */
[----:B---3--:R-:W-:Y:S01]  /*25b0*/  @!P4 FMUL R50, R50, R50 ;  /* 0x000000323232c220 */ /* 0x008fe20000400000 */
[C---:B------:R-:W-:Y:S01]  /*25c0*/  F2FP.SATFINITE.E4M3.F32.PACK_AB_MERGE_C R9, R87.reuse, R10, RZ ;  /* 0x0000000a5709723e */ /* 0x040fe200048070ff */
[----:B------:R-:W-:Y:S01]  /*25d0*/  IMAD.U32 R44, R44, 0x10000, RZ ;  /* 0x000100002c2c7824 */ /* 0x000fe200078e00ff */
[C---:B------:R-:W-:Y:S01]  /*25e0*/  F2FP.SATFINITE.E4M3.F32.PACK_AB_MERGE_C R30, R87.reuse, R30, RZ ;  /* 0x0000001e571e723e */ /* 0x040fe200048070ff */
[----:B------:R-:W-:Y:S01]  /*25f0*/  FADD R23, R34, R50 ;  /* 0x0000003222177221 */ /* 0x000fe20000000000 */
[----:B------:R-:W-:Y:S01]  /*2600*/  F2FP.SATFINITE.E4M3.F32.PACK_AB_MERGE_C R48, R87, R46, RZ ;  /* 0x0000002e5730723e */ /* 0x000fe200048070ff */
[----:B------:R-:W-:Y:S01]  /*2610*/  FADD R19, R19, R20 ;  /* 0x0000001413137221 */ /* 0x000fe20000000000 */
[----:B------:R-:W-:Y:S01]  /*2620*/  F2FP.SATFINITE.E4M3.F32.PACK_AB_MERGE_C R50, R87, R50, RZ ;  /* 0x000000325732723e */ /* 0x000fe200048070ff */
[----:B-1----:R-:W-:Y:S01]  /*2630*/  @!P6 FMUL R54, R54, R54 ;  /* 0x000000363636e220 */ /* 0x002fe20000400000 */
[----:B------:R-:W-:Y:S01]  /*2640*/  LOP3.LUT R10, R29, 0xffff, RZ, 0xc0, !PT ;  /* 0x0000ffff1d0a7812 */ /* 0x000fe200078ec0ff */
[----:B------:R-:W-:Y:S01]  /*2650*/  IMAD.U32 R29, R40, 0x10000, RZ ;  /* 0x00010000281d7824 */ /* 0x000fe200078e00ff */
[----:B------:R-:W-:Y:S01]  /*2660*/  LOP3.LUT R34, R37, 0xffff, RZ, 0xc0, !PT ;  /* 0x0000ffff25227812 */ /* 0x000fe200078ec0ff */
[----:B------:R-:W-:Y:S01]  /*2670*/  FADD R25, R38, R54 ;  /* 0x0000003626197221 */ /* 0x000fe20000000000 */
[----:B------:R-:W-:Y:S01]  /*2680*/  F2FP.SATFINITE.E4M3.F32.PACK_AB_MERGE_C R54, R87, R54, RZ ;  /* 0x000000365736723e */ /* 0x000fe200048070ff */
[----:B------:R-:W-:Y:S01]  /*2690*/  IMAD.U32 R50, R50, 0x10000, RZ ;  /* 0x0001000032327824 */ /* 0x000fe200078e00ff */
[----:B------:R-:W-:Y:S01]  /*26a0*/  PRMT R10, R10, 0x7604, R27 ;  /* 0x000076040a0a7816 */ /* 0x000fe2000000001b */
[----:B--2---:R-:W-:Y:S01]  /*26b0*/  @!P5 FMUL R7, R7, R7 ;  /* 0x000000070707d220 */ /* 0x004fe20000400000 */
[----:B------:R-:W-:Y:S01]  /*26c0*/  IMAD.U32 R27, R36, 0x10000, RZ ;  /* 0x00010000241b7824 */ /* 0x000fe200078e00ff */
[----:B------:R-:W-:Y:S01]  /*26d0*/  PRMT R34, R34, 0x7604, R35 ;  /* 0x0000760422227816 */ /* 0x000fe20000000023 */
[----:B------:R-:W-:Y:S01]  /*26e0*/  FADD R18, R18, R23 ;  /* 0x0000001712127221 */ /* 0x000fe20000000000 */
[----:B------:R-:W-:Y:S01]  /*26f0*/  FADD R22, R42, R7 ;  /* 0x000000072a167221 */ /* 0x000fe20000000000 */
[C---:B------:R-:W-:Y:S01]  /*2700*/  F2FP.SATFINITE.E4M3.F32.PACK_AB_MERGE_C R42, R87.reuse, R42, RZ ;  /* 0x0000002a572a723e */ /* 0x040fe200048070ff */
[----:B------:R-:W-:Y:S01]  /*2710*/  FADD R25, R8, R25 ;  /* 0x0000001908197221 */ /* 0x000fe20000000000 */
[----:B------:R-:W-:Y:S01]  /*2720*/  F2FP.SATFINITE.E4M3.F32.PACK_AB_MERGE_C R87, R87, R7, RZ ;  /* 0x000000075757723e */ /* 0x000fe200048070ff */
[----:B------:R-:W-:Y:S01]  /*2730*/  FADD R7, R11, R12 ;  /* 0x0000000c0b077221 */ /* 0x000fe20000000000 */
[----:B------:R-:W-:Y:S01]  /*2740*/  LOP3.LUT R11, R9, 0xffff, RZ, 0xc0, !PT ;  /* 0x0000ffff090b7812 */ /* 0x000fe200078ec0ff */
[----:B------:R-:W-:Y:S01]  /*2750*/  FADD R22, R21, R22 ;  /* 0x0000001615167221 */ /* 0x000fe20000000000 */
[----:B------:R-:W-:Y:S01]  /*2760*/  SHF.L.U32 R9, R26, 0x10, RZ ;  /* 0x000000101a097819 */ /* 0x000fe200000006ff */
[----:B------:R-:W-:Y:S01]  /*2770*/  FADD R16, R7, R16 ;  /* 0x0000001007107221 */ /* 0x000fe20000000000 */
[----:B------:R-:W-:Y:S01]  /*2780*/  LOP3.LUT R27, R34, 0xff0000, R27, 0xf8, !PT ;  /* 0x00ff0000221b7812 */ /* 0x000fe200078ef81b */
[----:B------:R-:W-:Y:S01]  /*2790*/  IMAD.MOV.U32 R7, RZ, RZ, 0x3276 ;  /* 0x00003276ff077424 */ /* 0x000fe200078e00ff */
[----:B------:R-:W-:Y:S01]  /*27a0*/  LOP3.LUT R9, R10, 0xff0000, R9, 0xf8, !PT ;  /* 0x00ff00000a097812 */ /* 0x000fe200078ef809 */
[----:B------:R-:W-:Y:S01]  /*27b0*/  IMAD.SHL.U32 R10, R39, 0x1000000, RZ ;  /* 0x01000000270a7824 */ /* 0x000fe200078e00ff */
[----:B------:R-:W-:Y:S01]  /*27c0*/  LOP3.LUT R12, R33, 0xffff, RZ, 0xc0, !PT ;  /* 0x0000ffff210c7812 */ /* 0x000fe200078ec0ff */
[----:B------:R-:W-:Y:S01]  /*27d0*/  IMAD.U32 R33, R54, 0x10000, RZ ;  /* 0x0001000036217824 */ /* 0x000fe200078e00ff */
[----:B------:R-:W-:Y:S01]  /*27e0*/  LOP3.LUT R38, R55, 0xffff, RZ, 0xc0, !PT ;  /* 0x0000ffff37267812 */ /* 0x000fe200078ec0ff */
[----:B------:R-:W-:Y:S01]  /*27f0*/  FADD R18, R18, R25 ;  /* 0x0000001912127221 */ /* 0x000fe20000000000 */
[----:B------:R-:W-:Y:S01]  /*2800*/  LOP3.LUT R27, R27, R10, RZ, 0xfc, !PT ;  /* 0x0000000a1b1b7212 */ /* 0x000fe200078efcff */
[----:B------:R-:W-:Y:S01]  /*2810*/  IMAD.SHL.U32 R10, R43, 0x1000000, RZ ;  /* 0x010000002b0a7824 */ /* 0x000fe200078e00ff */
[----:B------:R-:W-:Y:S01]  /*2820*/  PRMT R52, R11, 0x7604, R52 ;  /* 0x000076040b347816 */ /* 0x000fe20000000034 */
[----:B------:R-:W-:Y:S01]  /*2830*/  IMAD.U32 R11, R30, 0x10000, RZ ;  /* 0x000100001e0b7824 */ /* 0x000fe200078e00ff */
[----:B------:R-:W-:Y:S01]  /*2840*/  LOP3.LUT R42, R42, 0xffff, RZ, 0xc0, !PT ;  /* 0x0000ffff2a2a7812 */ /* 0x000fe200078ec0ff */
[----:B------:R-:W-:Y:S01]  /*2850*/  FADD R19, R19, R22 ;  /* 0x0000001613137221 */ /* 0x000fe20000000000 */
[----:B------:R-:W-:Y:S01]  /*2860*/  LOP3.LUT R41, R41, 0xff0000, R44, 0xf8, !PT ;  /* 0x00ff000029297812 */ /* 0x000fe200078ef82c */
[----:B------:R-:W-:Y:S01]  /*2870*/  FADD R8, R16, R13 ;  /* 0x0000000d10087221 */ /* 0x000fe20000000000 */
[----:B------:R-:W-:Y:S01]  /*2880*/  LOP3.LUT R28, R28, 0xffff, RZ, 0xc0, !PT ;  /* 0x0000ffff1c1c7812 */ /* 0x000fe200078ec0ff */
[----:B------:R-:W-:Y:S01]  /*2890*/  IMAD.SHL.U32 R42, R42, 0x1000000, RZ ;  /* 0x010000002a2a7824 */ /* 0x000fe200078e00ff */
[----:B------:R-:W-:-:S02]  /*28a0*/  LOP3.LUT R51, R51, 0xffff, RZ, 0xc0, !PT ;  /* 0x0000ffff33337812 */ /* 0x000fc400078ec0ff */
[----:B------:R-:W-:Y:S01]  /*28b0*/  PRMT R12, R12, 0x7604, R31 ;  /* 0x000076040c0c7816 */ /* 0x000fe2000000001f */
[----:B------:R-:W-:Y:S01]  /*28c0*/  IMAD.U32 R31, R48, 0x10000, RZ ;  /* 0x00010000301f7824 */ /* 0x000fe200078e00ff */
[----:B------:R-:W-:Y:S02]  /*28d0*/  PRMT R38, R38, 0x7604, R53 ;  /* 0x0000760426267816 */ /* 0x000fe40000000035 */
[----:B------:R-:W-:Y:S02]  /*28e0*/  LOP3.LUT R46, R45, 0xffff, RZ, 0xc0, !PT ;  /* 0x0000ffff2d2e7812 */ /* 0x000fe400078ec0ff */
[----:B------:R-:W-:Y:S02]  /*28f0*/  PRMT R49, R49, 0x7604, R58 ;  /* 0x0000760431317816 */ /* 0x000fe4000000003a */
[----:B------:R-:W-:Y:S02]  /*2900*/  SHF.L.U32 R28, R28, 0x18, RZ ;  /* 0x000000181c1c7819 */ /* 0x000fe400000006ff */
[----:B------:R-:W-:-:S02]  /*2910*/  LOP3.LUT R47, R47, 0xffff, RZ, 0xc0, !PT ;  /* 0x0000ffff2f2f7812 */ /* 0x000fc400078ec0ff */
[----:B------:R-:W-:Y:S02]  /*2920*/  LOP3.LUT R87, R87, 0xffff, RZ, 0xc0, !PT ;  /* 0x0000ffff57577812 */ /* 0x000fe400078ec0ff */
[----:B------:R-:W-:Y:S01]  /*2930*/  LOP3.LUT R41, R41, R10, RZ, 0xfc, !PT ;  /* 0x0000000a29297212 */ /* 0x000fe200078efcff */
[----:B------:R-:W-:Y:S01]  /*2940*/  IMAD.SHL.U32 R10, R51, 0x1000000, RZ ;  /* 0x01000000330a7824 */ /* 0x000fe200078e00ff */
[----:B------:R-:W-:Y:S01]  /*2950*/  LOP3.LUT R11, R12, 0xff0000, R11, 0xf8, !PT ;  /* 0x00ff00000c0b7812 */ /* 0x000fe200078ef80b */
[----:B------:R-:W-:Y:S01]  /*2960*/  IMAD.SHL.U32 R12, R47, 0x1000000, RZ ;  /* 0x010000002f0c7824 */ /* 0x000fe200078e00ff */
[----:B------:R-:W-:Y:S02]  /*2970*/  LOP3.LUT R29, R38, 0xff0000, R29, 0xf8, !PT ;  /* 0x00ff0000261d7812 */ /* 0x000fe400078ef81d */
[----:B------:R-:W-:Y:S02]  /*2980*/  PRMT R46, R46, 0x7604, R57 ;  /* 0x000076042e2e7816 */ /* 0x000fe40000000039 */
[----:B------:R-:W-:-:S02]  /*2990*/  LOP3.LUT R49, R49, 0xff0000, R50, 0xf8, !PT ;  /* 0x00ff000031317812 */ /* 0x000fc400078ef832 */
[----:B------:R-:W-:Y:S01]  /*29a0*/  LOP3.LUT R9, R9, R28, RZ, 0xfc, !PT ;  /* 0x0000001c09097212 */ /* 0x000fe200078efcff */
[----:B------:R-:W-:Y:S01]  /*29b0*/  IMAD.SHL.U32 R28, R87, 0x1000000, RZ ;  /* 0x01000000571c7824 */ /* 0x000fe200078e00ff */
[----:B------:R-:W-:Y:S01]  /*29c0*/  LOP3.LUT R32, R11, R32, RZ, 0xfc, !PT ;  /* 0x000000200b207212 */ /* 0x000fe200078efcff */
[----:B------:R-:W-:Y:S01]  /*29d0*/  IMAD.MOV.U32 R11, RZ, RZ, 0x3021 ;  /* 0x00003021ff0b7424 */ /* 0x000fe200078e00ff */
[----:B------:R-:W-:Y:S01]  /*29e0*/  LOP3.LUT R42, R29, R42, RZ, 0xfc, !PT ;  /* 0x0000002a1d2a7212 */ /* 0x000fe200078efcff */
[----:B------:R-:W-:Y:S01]  /*29f0*/  IMAD.MOV.U32 R29, RZ, RZ, 0x2130 ;  /* 0x00002130ff1d7424 */ /* 0x000fe200078e00ff */
[----:B------:R-:W-:Y:S02]  /*2a00*/  LOP3.LUT R31, R46, 0xff0000, R31, 0xf8, !PT ;  /* 0x00ff00002e1f7812 */ /* 0x000fe400078ef81f */
[----:B------:R-:W-:Y:S02]  /*2a10*/  LOP3.LUT R33, R52, 0xff0000, R33, 0xf8, !PT ;  /* 0x00ff000034217812 */ /* 0x000fe400078ef821 */
[----:B------:R-:W-:-:S02]  /*2a20*/  LOP3.LUT R49, R49, R10, RZ, 0xfc, !PT ;  /* 0x0000000a31317212 */ /* 0x000fc400078efcff */
[----:B------:R-:W-:Y:S02]  /*2a30*/  LOP3.LUT R10, R0, 0xc, RZ, 0xc0, !PT ;  /* 0x0000000c000a7812 */ /* 0x000fe400078ec0ff */
[----:B------:R-:W-:Y:S02]  /*2a40*/  LOP3.LUT R26, R31, R12, RZ, 0xfc, !PT ;  /* 0x0000000c1f1a7212 */ /* 0x000fe400078efcff */
[----:B------:R-:W-:Y:S02]  /*2a50*/  LOP3.LUT R28, R33, R28, RZ, 0xfc, !PT ;  /* 0x0000001c211c7212 */ /* 0x000fe400078efcff */
[-C--:B------:R-:W-:Y:S02]  /*2a60*/  SHF.R.U32.HI R11, RZ, R10.reuse, R11 ;  /* 0x0000000aff0b7219 */ /* 0x080fe4000001160b */
[----:B------:R-:W-:Y:S02]  /*2a70*/  SHF.R.U32.HI R12, RZ, R10, R29 ;  /* 0x0000000aff0c7219 */ /* 0x000fe4000001161d */
[----:B------:R-:W-:-:S02]  /*2a80*/  SEL R0, R32, R9, P1 ;  /* 0x0000000920007207 */ /* 0x000fc40000800000 */
[----:B------:R-:W-:Y:S02]  /*2a90*/  SEL R9, R9, R32, P1 ;  /* 0x0000002009097207 */ /* 0x000fe40000800000 */
[----:B------:R-:W-:Y:S02]  /*2aa0*/  SEL R30, R42, R27, P1 ;  /* 0x0000001b2a1e7207 */ /* 0x000fe40000800000 */
[----:B------:R-:W-:Y:S02]  /*2ab0*/  SEL R32, R26, R41, P1 ;  /* 0x000000291a207207 */ /* 0x000fe40000800000 */
[----:B------:R-:W-:Y:S02]  /*2ac0*/  SEL R34, R28, R49, P1 ;  /* 0x000000311c227207 */ /* 0x000fe40000800000 */
[----:B------:R-:W-:Y:S02]  /*2ad0*/  SEL R27, R27, R42, P1 ;  /* 0x0000002a1b1b7207 */ /* 0x000fe40000800000 */
[----:B------:R-:W-:-:S02]  /*2ae0*/  LOP3.LUT R11, R11, 0xf, RZ, 0xc0, !PT ;  /* 0x0000000f0b0b7812 */ /* 0x000fc400078ec0ff */
[----:B------:R-:W-:Y:S02]  /*2af0*/  LOP3.LUT R12, R12, 0xf, RZ, 0xc0, !PT ;  /* 0x0000000f0c0c7812 */ /* 0x000fe400078ec0ff */
[----:B------:R-:W-:Y:S01]  /*2b00*/  SEL R41, R41, R26, P1 ;  /* 0x0000001a29297207 */ /* 0x000fe20000800000 */
[----:B------:R1:W-:Y:S01]  /*2b10*/  SHFL.IDX PT, R89, R0, R11, 0x1c1f ;  /* 0x001c1f0b00597589 */ /* 0x0003e200000e0000 */
[----:B------:R-:W-:Y:S02]  /*2b20*/  SEL R49, R49, R28, P1 ;  /* 0x0000001c31317207 */ /* 0x000fe40000800000 */
[----:B------:R-:W-:Y:S01]  /*2b30*/  SEL R7, R7, 0x7632, P1 ;  /* 0x0000763207077807 */ /* 0x000fe20000800000 */
[----:B------:R2:W3:Y:S04]  /*2b40*/  SHFL.IDX PT, R26, R9, R12, 0x1c1f ;  /* 0x001c1f0c091a7589 */ /* 0x0004e800000e0000 */
[----:B------:R-:W-:Y:S01]  /*2b50*/  SHFL.IDX PT, R30, R30, R11, 0x1c1f ;  /* 0x001c1f0b1e1e7589 */ /* 0x000fe200000e0000 */
[----:B-1----:R-:W-:-:S03]  /*2b60*/  IMAD.MOV.U32 R0, RZ, RZ, 0x1054 ;  /* 0x00001054ff007424 */ /* 0x002fc600078e00ff */
[----:B------:R-:W1:Y:S01]  /*2b70*/  SHFL.IDX PT, R27, R27, R12, 0x1c1f ;  /* 0x001c1f0c1b1b7589 */ /* 0x000e6200000e0000 */
[----:B--2---:R-:W-:Y:S01]  /*2b80*/  FADD R9, R18, R19 ;  /* 0x0000001312097221 */ /* 0x004fe20000000000 */
[----:B------:R-:W-:Y:S02]  /*2b90*/  SEL R0, R0, 0x5410, P1 ;  /* 0x0000541000007807 */ /* 0x000fe40000800000 */
[----:B------:R-:W-:Y:S04]  /*2ba0*/  SHFL.IDX PT, R32, R32, R11, 0x1c1f ;  /* 0x001c1f0b20207589 */ /* 0x000fe800000e0000 */
[----:B------:R-:W2:Y:S04]  /*2bb0*/  SHFL.IDX PT, R41, R41, R12, 0x1c1f ;  /* 0x001c1f0c29297589 */ /* 0x000ea800000e0000 */
[----:B------:R-:W-:Y:S04]  /*2bc0*/  SHFL.IDX PT, R34, R34, R11, 0x1c1f ;  /* 0x001c1f0b22227589 */ /* 0x000fe800000e0000 */
[----:B------:R-:W4:Y:S01]  /*2bd0*/  SHFL.IDX PT, R49, R49, R12, 0x1c1f ;  /* 0x001c1f0c31317589 */ /* 0x000f2200000e0000 */
[----:B---3--:R-:W-:-:S02]  /*2be0*/  PRMT R88, R89, R0, R26 ;  /* 0x0000000059587216 */ /* 0x008fc4000000001a */
[-C--:B------:R-:W-:Y:S02]  /*2bf0*/  PRMT R89, R89, R7.reuse, R26 ;  /* 0x0000000759597216 */ /* 0x080fe4000000001a */
[CCC-:B-1----:R-:W-:Y:S02]  /*2c00*/  PRMT R90, R30.reuse, R0.reuse, R27.reuse ;  /* 0x000000001e5a7216 */ /* 0x1c2fe4000000001b */
[-C--:B------:R-:W-:Y:S02]  /*2c10*/  PRMT R91, R30, R7.reuse, R27 ;  /* 0x000000071e5b7216 */ /* 0x080fe4000000001b */
[CCC-:B--2---:R-:W-:Y:S02]  /*2c20*/  PRMT R116, R32.reuse, R0.reuse, R41.reuse ;  /* 0x0000000020747216 */ /* 0x1c4fe40000000029 */
[----:B------:R-:W-:Y:S02]  /*2c30*/  PRMT R117, R32, R7, R41 ;  /* 0x0000000720757216 */ /* 0x000fe40000000029 */
[----:B----4-:R-:W-:-:S02]  /*2c40*/  PRMT R118, R34, R0, R49 ;  /* 0x0000000022767216 */ /* 0x010fc40000000031 */
[----:B------:R-:W-:Y:S01]  /*2c50*/  PRMT R119, R34, R7, R49 ;  /* 0x0000000722777216 */ /* 0x000fe20000000031 */
[----:B------:R-:W-:Y:S06]  /*2c60*/  @!P0 BRA `(.L_x_19) ;  /* 0x0000000000048947 */ /* 0x000fec0003800000 */
[----:B------:R-:W-:Y:S01]  /*2c70*/  BPT.TRAP 0x1 ;  /* 0x000000040000795c */ /* 0x000fe20000300000 */
.L_x_19:
[----:B------:R-:W1:Y:S02]  /*2c80*/  SYNCS.PHASECHK.TRANS64.TRYWAIT P2, [UR36+0xe008], R6 ;  /* 0x00e00806ff0075a7 */ /* 0x000e640008040164 */
[----:B-1----:R-:W-:Y:S05]  /*2c90*/  @!P2 BRA `(.L_x_20) ;  /* 0x000000740024a947 */ /* 0x002fea0003800000 */
.L_x_105:
[----:B------:R-:W-:Y:S01]  /*2ca0*/  UIADD3 UR10, UR20, 0x200, URZ ;  /* 0x00000200140a7890 */ /* 0x000fe2000fffe03f */
[----:B------:R-:W-:Y:S01]  /*2cb0*/  WARPGROUP.ARRIVE ;  /* 0x00000000000079c5 */ /* 0x000fe20000000000 */
[----:B------:R-:W-:-:S07]  /*2cc0*/  UMOV UR11, 0x80000020 ;  /* 0x80000020000b7882 */ /* 0x000fce0000000000 */
[----:B------:R-:W-:Y:S01]  /*2cd0*/  QGMMA.64x128x32.F32.E4M3.E4M3 R24, R88, gdesc[UR8], RZ, !UPT, gsb0 ;  /* 0x01e0000858187df3 */ /* 0x000fe2000c0008ff */
[----:B------:R-:W-:Y:S01]  /*2ce0*/  UIADD3 UR10, UR20, 0x202, URZ ;  /* 0x00000202140a7890 */ /* 0x000fe2000fffe03f */
[----:B------:R-:W-:Y:S01]  /*2cf0*/  UMOV UR11, 0x80000020 ;  /* 0x80000020000b7882 */ /* 0x000fe20000000000 */
[----:B------:R-:W-:Y:S02]  /*2d00*/  WARPGROUP.DEPBAR.LE gsb0, 0x0 ;  /* 0x00008000000079c5 */ /* 0x000fe40000010000 */
[----:B------:R-:W-:-:S07]  /*2d10*/  WARPGROUP.ARRIVE ;  /* 0x00000000000079c5 */ /* 0x000fce0000000000 */
[----:B------:R-:W-:Y:S03]  /*2d20*/  QGMMA.64x128x32.F32.E4M3.E4M3 R24, R116, gdesc[UR8], R24, gsb0 ;  /* 0x01e0000874187df3 */ /* 0x000fe60008000818 */
[----:B------:R-:W-:Y:S02]  /*2d30*/  WARPGROUP.DEPBAR.LE gsb0, 0x0 ;  /* 0x00008000000079c5 */ /* 0x000fe40000010000 */
[----:B------:R-:W-:Y:S05]  /*2d40*/  @!P0 BRA `(.L_x_21) ;  /* 0x0000000000048947 */ /* 0x000fea0003800000 */
[----:B------:R-:W-:Y:S01]  /*2d50*/  BPT.TRAP 0x1 ;  /* 0x000000040000795c */ /* 0x000fe20000300000 */
.L_x_21:
[----:B------:R-:W-:Y:S01]  /*2d60*/  UISETP.GT.U32.AND UP0, UPT, UR6, 0x1, UPT ;  /* 0x000000010600788c */ /* 0x000fe2000bf04070 */
[----:B-1----:R-:W-:Y:S01]  /*2d70*/  IMAD.MOV.U32 R6, RZ, RZ, RZ ;  /* 0x000000ffff067224 */ /* 0x002fe200078e00ff */
[----:B------:R-:W-:-:S04]  /*2d80*/  UIADD3 UR7, UR36, 0xe028, URZ ;  /* 0x0000e02824077890 */ /* 0x000fc8000fffe03f */
[----:B------:R-:W-:Y:S01]  /*2d90*/  PLOP3.LUT P2, PT, PT, PT, UP0, 0x80, 0x0 ;  /* 0x000000000000781c */ /* 0x000fe20003f4f008 */
[----:B------:R-:W-:-:S09]  /*2da0*/  UPRMT UR7, URZ, 0x654, UR7 ;  /* 0x000006543f077896 */ /* 0x000fd20008000007 */
[----:B------:R-:W-:Y:S03]  /*2db0*/  SYNCS.ARRIVE.TRANS64.RED.A1T0 RZ, [UR7], RZ ;  /* 0x000000ffffff79a7 */ /* 0x000fe60008100407 */
[----:B------:R-:W-:Y:S05]  /*2dc0*/  @P2 BRA `(.L_x_22) ;  /* 0x0000000000042947 */ /* 0x000fea0003800000 */
[----:B------:R-:W-:Y:S01]  /*2dd0*/  BPT.TRAP 0x1 ;  /* 0x000000040000795c */ /* 0x000fe20000300000 */
.L_x_22:
[C---:B------:R-:W-:Y:S01]  /*2de0*/  ISETP.GE.AND P3, PT, R3.reuse, 0x81, PT ;  /* 0x000000810300780c */ /* 0x040fe20003f66270 */
[----:B------:R-:W-:Y:S01]  /*2df0*/  VIADD R13, R3, 0x3f ;  /* 0x0000003f030d7836 */ /* 0x000fe20000000000 */
[----:B------:R-:W-:Y:S01]  /*2e00*/  UMOV UR21, 0x1 ;  /* 0x0000000100157882 */ /* 0x000fe20000000000 */
[----:B------:R-:W-:Y:S01]  /*2e10*/  UMOV UR23, 0x2 ;  /* 0x0000000200177882 */ /* 0x000fe20000000000 */
[----:B------:R-:W-:Y:S02]  /*2e20*/  VIADD R2, R2, 0x40 ;  /* 0x0000004002027836 */ /* 0x000fe40000000000 */
[----:B------:R-:W-:-:S04]  /*2e30*/  SHF.R.S32.HI R14, RZ, 0x1f, R13 ;  /* 0x0000001fff0e7819 */ /* 0x000fc8000001140d */
[----:B------:R-:W-:-:S04]  /*2e40*/  LEA.HI R14, R14, R13, RZ, 0x6 ;  /* 0x0000000d0e0e7211 */ /* 0x000fc800078f30ff */
[----:B------:R-:W-:Y:S01]  /*2e50*/  LEA.HI.SX32 R3, R14, 0xffffffff, 0x1a ;  /* 0xffffffff0e037811 */ /* 0x000fe200078fd2ff */
[----:B------:R-:W-:Y:S06]  /*2e60*/  @!P3 BRA `(.L_x_23) ;  /* 0x00000020004cb947 */ /* 0x000fec0003800000 */
[----:B------:R-:W-:Y:S01]  /*2e70*/  MOV R13, R4 ;  /* 0x00000004000d7202 */ /* 0x000fe20000000f00 */
[----:B------:R-:W-:Y:S01]  /*2e80*/  IMAD.MOV.U32 R15, RZ, RZ, R5 ;  /* 0x000000ffff0f7224 */ /* 0x000fe200078e0005 */
[----:B------:R-:W-:Y:S01]  /*2e90*/  UMOV UR23, 0x2 ;  /* 0x0000000200177882 */ /* 0x000fe20000000000 */
[----:B------:R-:W-:Y:S01]  /*2ea0*/  IMAD.MOV.U32 R6, RZ, RZ, RZ ;  /* 0x000000ffff067224 */ /* 0x000fe200078e00ff */
[----:B------:R-:W-:Y:S01]  /*2eb0*/  UMOV UR21, 0x1 ;  /* 0x0000000100157882 */ /* 0x000fe20000000000 */
[----:B------:R-:W-:-:S05]  /*2ec0*/  ULDC UR24, c[0x0][0x604] ;  /* 0x0001810000187ab9 */ /* 0x000fca0000000800 */
.L_x_34:
[----:B------:R-:W-:-:S13]  /*2ed0*/  PLOP3.LUT P4, PT, PT, PT, UP1, 0x80, 0x0 ;  /* 0x000000000000781c */ /* 0x000fda0003f8f018 */
[----:B-1----:R-:W-:Y:S05]  /*2ee0*/  @!P4 BRA `(.L_x_24) ;  /* 0x000000000004c947 */ /* 0x002fea0003800000 */
[----:B------:R-:W-:Y:S01]  /*2ef0*/  BPT.TRAP 0x1 ;  /* 0x000000040000795c */ /* 0x000fe20000300000 */
.L_x_24:
[----:B------:R-:W-:Y:S01]  /*2f00*/  ULEA UR6, UR23, UR36, 0x3 ;  /* 0x0000002417067291 */ /* 0x000fe2000f8e183f */
[----:B------:R-:W-:-:S08]  /*2f10*/  SHF.L.U32 R4, R6, 0x1f, RZ ;  /* 0x0000001f06047819 */ /* 0x000fd000000006ff */
[----:B------:R-:W1:Y:S02]  /*2f20*/  SYNCS.PHASECHK.TRANS64.TRYWAIT P3, [UR6+0xe000], R4 ;  /* 0x00e00004ff0075a7 */ /* 0x000e640008060146 */
[----:B-1----:R-:W-:Y:S05]  /*2f30*/  @!P3 BRA `(.L_x_25) ;  /* 0x000000700094b947 */ /* 0x002fea0003800000 */
.L_x_106:
[----:B------:R-:W-:Y:S01]  /*2f40*/  ULEA UR6, UR23, UR20, 0x9 ;  /* 0x0000001417067291 */ /* 0x000fe2000f8e483f */
[----:B------:R-:W-:Y:S01]  /*2f50*/  WARPGROUP.ARRIVE ;  /* 0x00000000000079c5 */ /* 0x000fe20000000000 */
[----:B------:R-:W-:Y:S01]  /*2f60*/  UMOV UR7, 0x40000040 ;  /* 0x4000004000077882 */ /* 0x000fe20000000000 */
[----:B------:R-:W-:Y:S01]  /*2f70*/  UMOV UR11, 0x40000040 ;  /* 0x40000040000b7882 */ /* 0x000fe20000000000 */
[----:B------:R-:W-:Y:S02]  /*2f80*/  UIADD3 UR10, UR6, 0x2, URZ ;  /* 0x00000002060a7890 */ /* 0x000fe4000fffe03f */
[----:B------:R-:W-:Y:S01]  /*2f90*/  UIADD3 UR14, UR6, 0x4, URZ ;  /* 0x00000004060e7890 */ /* 0x000fe2000fffe03f */
[----:B------:R-:W-:Y:S02]  /*2fa0*/  UMOV UR15, 0x40000040 ;  /* 0x40000040000f7882 */ /* 0x000fe40000000000 */
[----:B------:R-:W-:Y:S01]  /*2fb0*/  QGMMA.64x64x32.F32.E4M3.E4M3 R88, gdesc[UR4], RZ, !UPT, gsb0 ;  /* 0x00e00000045879f3 */ /* 0x000fe2000c0008ff */
[----:B------:R-:W-:Y:S01]  /*2fc0*/  UIADD3 UR18, UR6, 0x6, URZ ;  /* 0x0000000606127890 */ /* 0x000fe2000fffe03f */
[----:B------:R-:W-:Y:S01]  /*2fd0*/  UMOV UR19, 0x40000040 ;  /* 0x4000004000137882 */ /* 0x000fe20000000000 */
[----:B------:R-:W-:-:S04]  /*2fe0*/  UIADD3 UR23, UR23, 0x1, URZ ;  /* 0x0000000117177890 */ /* 0x000fc8000fffe03f */
[----:B------:R-:W-:-:S04]  /*2ff0*/  UISETP.NE.AND UP0, UPT, UR23, 0x5, UPT ;  /* 0x000000051700788c */ /* 0x000fc8000bf05270 */
[----:B------:R-:W-:Y:S02]  /*3000*/  USEL UR6, URZ, 0x1, UP0 ;  /* 0x000000013f067887 */ /* 0x000fe40008000000 */
[----:B------:R-:W-:-:S04]  /*3010*/  USEL UR23, UR23, URZ, UP0 ;  /* 0x0000003f17177287 */ /* 0x000fc80008000000 */
[----:B------:R-:W-:Y:S01]  /*3020*/  LOP3.LUT R6, R6, UR6, RZ, 0x3c, !PT ;  /* 0x0000000606067c12 */ /* 0x000fe2000f8e3cff */
[----:B------:R-:W-:Y:S02]  /*3030*/  WARPGROUP.DEPBAR.LE gsb0, 0x0 ;  /* 0x00008000000079c5 */ /* 0x000fe40000010000 */
[----:B------:R-:W-:-:S06]  /*3040*/  WARPGROUP.ARRIVE ;  /* 0x00000000000079c5 */ /* 0x000fcc0000000000 */
[----:B------:R-:W-:Y:S03]  /*3050*/  QGMMA.64x64x32.F32.E4M3.E4M3 R88, gdesc[UR8], R88, gsb0 ;  /* 0x00e00000085879f3 */ /* 0x000fe60008000858 */
[----:B------:R-:W-:Y:S02]  /*3060*/  WARPGROUP.DEPBAR.LE gsb0, 0x0 ;  /* 0x00008000000079c5 */ /* 0x000fe40000010000 */
[----:B------:R-:W-:-:S06]  /*3070*/  WARPGROUP.ARRIVE ;  /* 0x00000000000079c5 */ /* 0x000fcc0000000000 */
[----:B------:R-:W-:Y:S03]  /*3080*/  QGMMA.64x64x32.F32.E4M3.E4M3 R88, gdesc[UR12], R88, gsb0 ;  /* 0x00e000000c5879f3 */ /* 0x000fe60008000858 */
[----:B------:R-:W-:Y:S02]  /*3090*/  WARPGROUP.DEPBAR.LE gsb0, 0x0 ;  /* 0x00008000000079c5 */ /* 0x000fe40000010000 */
[----:B------:R-:W-:-:S06]  /*30a0*/  WARPGROUP.ARRIVE ;  /* 0x00000000000079c5 */ /* 0x000fcc0000000000 */
[----:B------:R-:W-:Y:S03]  /*30b0*/  QGMMA.64x64x32.F32.E4M3.E4M3 R88, gdesc[UR16], R88, gsb0 ;  /* 0x00e00000105879f3 */ /* 0x000fe60008000858 */
[----:B------:R-:W-:Y:S02]  /*30c0*/  WARPGROUP.DEPBAR.LE gsb0, 0x0 ;  /* 0x00008000000079c5 */ /* 0x000fe40000010000 */
[----:B------:R-:W-:Y:S05]  /*30d0*/  @!P4 BRA `(.L_x_26) ;  /* 0x000000000004c947 */ /* 0x000fea0003800000 */
[----:B------:R-:W-:Y:S01]  /*30e0*/  BPT.TRAP 0x1 ;  /* 0x000000040000795c */ /* 0x000fe20000300000 */
.L_x_26:
[----:B-1----:R-:W-:Y:S01]  /*30f0*/  FMNMX R4, R88, R13, !PT ;  /* 0x0000000d58047209 */ /* 0x002fe20007800000 */
[----:B------:R-:W-:Y:S01]  /*3100*/  ULEA UR6, UR23, UR36, 0x3 ;  /* 0x0000002417067291 */ /* 0x000fe2000f8e183f */
[----:B------:R-:W-:Y:S02]  /*3110*/  FMNMX R16, R90, R15, !PT ;  /* 0x0000000f5a107209 */ /* 0x000fe40007800000 */
[----:B------:R-:W-:Y:S02]  /*3120*/  FMNMX R5, R89, R4, !PT ;  /* 0x0000000459057209 */ /* 0x000fe40007800000 */
[----:B------:R-:W-:Y:S02]  /*3130*/  FMNMX R17, R91, R16, !PT ;  /* 0x000000105b117209 */ /* 0x000fe40007800000 */
[----:B------:R-:W-:Y:S02]  /*3140*/  FMNMX R4, R92, R5, !PT ;  /* 0x000000055c047209 */ /* 0x000fe40007800000 */
[----:B------:R-:W-:-:S02]  /*3150*/  FMNMX R16, R94, R17, !PT ;  /* 0x000000115e107209 */ /* 0x000fc40007800000 */
[----:B------:R-:W-:-:S04]  /*3160*/  FMNMX R5, R93, R4, !PT ;  /* 0x000000045d057209 */ /* 0x000fc80007800000 */
        /* <DEDUP_REMOVED lines=11> */
[----:B------:R-:W-:-:S05]  /*3220*/  FMNMX R5, R117, R4, !PT ;  /* 0x0000000475057209 */ /* 0x000fca0007800000 */
[----:B------:R-:W1:Y:S02]  /*3230*/  SHFL.BFLY PT, R4, R5, 0x1, 0x1f ;  /* 0x0c201f0005047f89 */ /* 0x000e6400000e0000 */
[----:B-1----:R-:W-:Y:S02]  /*3240*/  FMNMX R11, R5, R4, !PT ;  /* 0x00000004050b7209 */ /* 0x002fe40007800000 */
[----:B------:R-:W-:-:S03]  /*3250*/  FMNMX R5, R95, R16, !PT ;  /* 0x000000105f057209 */ /* 0x000fc60007800000 */
[----:B------:R-:W1:Y:S01]  /*3260*/  SHFL.BFLY PT, R4, R11, 0x2, 0x1f ;  /* 0x0c401f000b047f89 */ /* 0x000e6200000e0000 */
[----:B------:R-:W-:-:S04]  /*3270*/  FMNMX R16, R98, R5, !PT ;  /* 0x0000000562107209 */ /* 0x000fc80007800000 */
[----:B------:R-:W-:-:S04]  /*3280*/  FMNMX R5, R99, R16, !PT ;  /* 0x0000001063057209 */ /* 0x000fc80007800000 */
[----:B------:R-:W-:-:S04]  /*3290*/  FMNMX R16, R102, R5, !PT ;  /* 0x0000000566107209 */ /* 0x000fc80007800000 */
[----:B------:R-:W-:-:S04]  /*32a0*/  FMNMX R5, R103, R16, !PT ;  /* 0x0000001067057209 */ /* 0x000fc80007800000 */
[----:B------:R-:W-:-:S04]  /*32b0*/  FMNMX R16, R106, R5, !PT ;  /* 0x000000056a107209 */ /* 0x000fc80007800000 */
[----:B------:R-:W-:Y:S02]  /*32c0*/  FMNMX R5, R107, R16, !PT ;  /* 0x000000106b057209 */ /* 0x000fe40007800000 */
[----:B-1----:R-:W-:Y:S02]  /*32d0*/  FMNMX R4, R11, R4, !PT ;  /* 0x000000040b047209 */ /* 0x002fe40007800000 */
[----:B------:R-:W-:Y:S02]  /*32e0*/  FMNMX R16, R110, R5, !PT ;  /* 0x000000056e107209 */ /* 0x000fe40007800000 */
[C---:B------:R-:W-:Y:S02]  /*32f0*/  FSETP.NEU.AND P3, PT, R4.reuse, -INF , PT ;  /* 0xff8000000400780b */ /* 0x040fe40003f6d000 */
[----:B------:R-:W-:Y:S02]  /*3300*/  FMNMX R5, R111, R16, !PT ;  /* 0x000000106f057209 */ /* 0x000fe40007800000 */
[----:B------:R-:W-:-:S02]  /*3310*/  FSEL R12, R4, RZ, P3 ;  /* 0x000000ff040c7208 */ /* 0x000fc40001800000 */
[----:B------:R-:W-:-:S03]  /*3320*/  FMNMX R16, R114, R5, !PT ;  /* 0x0000000572107209 */ /* 0x000fc60007800000 */
[C---:B------:R-:W-:Y:S01]  /*3330*/  FMUL R14, R12.reuse, UR24 ;  /* 0x000000180c0e7c20 */ /* 0x040fe20008400000 */
[----:B------:R-:W-:Y:S01]  /*3340*/  FMNMX R5, R115, R16, !PT ;  /* 0x0000001073057209 */ /* 0x000fe20007800000 */
[----:B------:R-:W-:-:S02]  /*3350*/  FADD R12, -R12, R13 ;  /* 0x0000000d0c0c7221 */ /* 0x000fc40000000100 */
[--C-:B------:R-:W-:Y:S01]  /*3360*/  FFMA R93, R93, UR24, -R14.reuse ;  /* 0x000000185d5d7c23 */ /* 0x100fe2000800080e */
[----:B------:R-:W-:-:S01]  /*3370*/  FFMA R92, R92, UR24, -R14 ;  /* 0x000000185c5c7c23 */ /* 0x000fc2000800080e */
[--C-:B------:R-:W-:Y:S01]  /*3380*/  FFMA R89, R89, UR24, -R14.reuse ;  /* 0x0000001859597c23 */ /* 0x100fe2000800080e */
[----:B------:R-:W-:-:S01]  /*3390*/  FFMA R88, R88, UR24, -R14 ;  /* 0x0000001858587c23 */ /* 0x000fc2000800080e */
[--C-:B------:R-:W-:Y:S01]  /*33a0*/  FFMA R101, R101, UR24, -R14.reuse ;  /* 0x0000001865657c23 */ /* 0x100fe2000800080e */
[----:B------:R-:W-:Y:S01]  /*33b0*/  FSETP.GEU.AND P4, PT, R93, -126, PT ;  /* 0xc2fc00005d00780b */ /* 0x000fe20003f8e000 */
[--C-:B------:R-:W-:Y:S01]  /*33c0*/  FFMA R100, R100, UR24, -R14.reuse ;  /* 0x0000001864647c23 */ /* 0x100fe2000800080e */
[----:B------:R-:W-:Y:S01]  /*33d0*/  FSETP.GEU.AND P3, PT, R92, -126, PT ;  /* 0xc2fc00005c00780b */ /* 0x000fe20003f6e000 */
[--C-:B------:R-:W-:Y:S01]  /*33e0*/  FFMA R97, R97, UR24, -R14.reuse ;  /* 0x0000001861617c23 */ /* 0x100fe2000800080e */
[----:B------:R-:W-:Y:S01]  /*33f0*/  FSETP.GEU.AND P6, PT, R89, -126, PT ;  /* 0xc2fc00005900780b */ /* 0x000fe20003fce000 */
[--C-:B------:R-:W-:Y:S01]  /*3400*/  FFMA R96, R96, UR24, -R14.reuse ;  /* 0x0000001860607c23 */ /* 0x100fe2000800080e */
[----:B------:R-:W-:Y:S01]  /*3410*/  FSETP.GEU.AND P5, PT, R88, -126, PT ;  /* 0xc2fc00005800780b */ /* 0x000fe20003fae000 */
[--C-:B------:R-:W-:Y:S01]  /*3420*/  FFMA R109, R109, UR24, -R14.reuse ;  /* 0x000000186d6d7c23 */ /* 0x100fe2000800080e */
[----:B------:R-:W-:Y:S01]  /*3430*/  FMNMX R16, R118, R5, !PT ;  /* 0x0000000576107209 */ /* 0x000fe20007800000 */
[--C-:B------:R-:W-:Y:S01]  /*3440*/  FFMA R108, R108, UR24, -R14.reuse ;  /* 0x000000186c6c7c23 */ /* 0x100fe2000800080e */
[----:B------:R-:W-:-:S01]  /*3450*/  FFMA R105, R105, UR24, -R14 ;  /* 0x0000001869697c23 */ /* 0x000fc2000800080e */
[--C-:B------:R-:W-:Y:S01]  /*3460*/  FFMA R104, R104, UR24, -R14.reuse ;  /* 0x0000001868687c23 */ /* 0x100fe2000800080e */
[----:B------:R-:W-:Y:S01]  /*3470*/  FMNMX R16, R119, R16, !PT ;  /* 0x0000001077107209 */ /* 0x000fe20007800000 */
[----:B------:R-:W-:Y:S01]  /*3480*/  @!P4 FMUL R93, R93, 0.5 ;  /* 0x3f0000005d5dc820 */ /* 0x000fe20000400000 */
[----:B------:R-:W-:-:S01]  /*3490*/  FFMA R117, R117, UR24, -R14 ;  /* 0x0000001875757c23 */ /* 0x000fc2000800080e */
[----:B------:R-:W-:Y:S01]  /*34a0*/  @!P3 FMUL R92, R92, 0.5 ;  /* 0x3f0000005c5cb820 */ /* 0x000fe20000400000 */
[----:B------:R-:W-:-:S01]  /*34b0*/  FFMA R116, R116, UR24, -R14 ;  /* 0x0000001874747c23 */ /* 0x000fc2000800080e */
[----:B------:R-:W-:Y:S01]  /*34c0*/  @!P6 FMUL R89, R89, 0.5 ;  /* 0x3f0000005959e820 */ /* 0x000fe20000400000 */
[----:B------:R-:W1:Y:S01]  /*34d0*/  SHFL.BFLY PT, R5, R16, 0x1, 0x1f ;  /* 0x0c201f0010057f89 */ /* 0x000e6200000e0000 */
[----:B------:R-:W2:Y:S01]  /*34e0*/  MUFU.EX2 R93, R93 ;  /* 0x0000005d005d7308 */ /* 0x000ea20000000800 */
[----:B------:R-:W-:Y:S01]  /*34f0*/  @!P5 FMUL R88, R88, 0.5 ;  /* 0x3f0000005858d820 */ /* 0x000fe20000400000 */
[--C-:B------:R-:W-:Y:S01]  /*3500*/  FFMA R113, R113, UR24, -R14.reuse ;  /* 0x0000001871717c23 */ /* 0x100fe2000800080e */
[----:B------:R-:W-:-:S01]  /*3510*/  FFMA R112, R112, UR24, -R14 ;  /* 0x0000001870707c23 */ /* 0x000fc2000800080e */
[----:B------:R-:W-:-:S04]  /*3520*/  FMUL R12, R12, UR24 ;  /* 0x000000180c0c7c20 */ /* 0x000fc80008400000 */
[----:B------:R-:W3:Y:S08]  /*3530*/  MUFU.EX2 R92, R92 ;  /* 0x0000005c005c7308 */ /* 0x000ef00000000800 */
[----:B------:R-:W4:Y:S01]  /*3540*/  MUFU.EX2 R89, R89 ;  /* 0x0000005900597308 */ /* 0x000f220000000800 */
[----:B--2---:R-:W-:Y:S01]  /*3550*/  @!P4 FMUL R93, R93, R93 ;  /* 0x0000005d5d5dc220 */ /* 0x004fe20000400000 */
[----:B------:R-:W-:-:S02]  /*3560*/  FSETP.GEU.AND P4, PT, R101, -126, PT ;  /* 0xc2fc00006500780b */ /* 0x000fc40003f8e000 */
[----:B-1----:R-:W-:-:S04]  /*3570*/  FMNMX R5, R16, R5, !PT ;  /* 0x0000000510057209 */ /* 0x002fc80007800000 */
[----:B------:R-:W1:Y:S01]  /*3580*/  MUFU.EX2 R88, R88 ;  /* 0x0000005800587308 */ /* 0x000e620000000800 */
[----:B---3--:R-:W-:Y:S01]  /*3590*/  @!P3 FMUL R92, R92, R92 ;  /* 0x0000005c5c5cb220 */ /* 0x008fe20000400000 */
[----:B------:R-:W-:Y:S01]  /*35a0*/  FSETP.GEU.AND P3, PT, R100, -126, PT ;  /* 0xc2fc00006400780b */ /* 0x000fe20003f6e000 */
[----:B------:R-:W2:Y:S04]  /*35b0*/  SHFL.BFLY PT, R20, R5, 0x2, 0x1f ;  /* 0x0c401f0005147f89 */ /* 0x000ea800000e0000 */
[----:B------:R-:W-:Y:S01]  /*35c0*/  @!P4 FMUL R101, R101, 0.5 ;  /* 0x3f0000006565c820 */ /* 0x000fe20000400000 */
[----:B----4-:R-:W-:Y:S01]  /*35d0*/  @!P6 FMUL R89, R89, R89 ;  /* 0x000000595959e220 */ /* 0x010fe20000400000 */
[----:B------:R-:W-:-:S04]  /*35e0*/  FSETP.GEU.AND P6, PT, R97, -126, PT ;  /* 0xc2fc00006100780b */ /* 0x000fc80003fce000 */
[----:B------:R-:W3:Y:S02]  /*35f0*/  MUFU.EX2 R101, R101 ;  /* 0x0000006500657308 */ /* 0x000ee40000000800 */
[----:B------:R-:W-:Y:S01]  /*3600*/  @!P3 FMUL R100, R100, 0.5 ;  /* 0x3f0000006464b820 */ /* 0x000fe20000400000 */
[----:B-1----:R-:W-:Y:S01]  /*3610*/  @!P5 FMUL R88, R88, R88 ;  /* 0x000000585858d220 */ /* 0x002fe20000400000 */
[----:B------:R-:W-:-:S04]  /*3620*/  FSETP.GEU.AND P5, PT, R96, -126, PT ;  /* 0xc2fc00006000780b */ /* 0x000fc80003fae000 */
[----:B------:R-:W1:Y:S01]  /*3630*/  MUFU.EX2 R100, R100 ;  /* 0x0000006400647308 */ /* 0x000e620000000800 */
[----:B------:R-:W-:Y:S01]  /*3640*/  @!P6 FMUL R97, R97, 0.5 ;  /* 0x3f0000006161e820 */ /* 0x000fe20000400000 */
[----:B--2---:R-:W-:-:S06]  /*3650*/  FMNMX R5, R5, R20, !PT ;  /* 0x0000001405057209 */ /* 0x004fcc0007800000 */
[----:B------:R-:W2:Y:S01]  /*3660*/  MUFU.EX2 R97, R97 ;  /* 0x0000006100617308 */ /* 0x000ea20000000800 */
[----:B---3--:R-:W-:Y:S01]  /*3670*/  @!P4 FMUL R101, R101, R101 ;  /* 0x000000656565c220 */ /* 0x008fe20000400000 */
[----:B------:R-:W-:Y:S01]  /*3680*/  @!P5 FMUL R96, R96, 0.5 ;  /* 0x3f0000006060d820 */ /* 0x000fe20000400000 */
[----:B------:R-:W-:-:S05]  /*3690*/  FSETP.GEU.AND P4, PT, R109, -126, PT ;  /* 0xc2fc00006d00780b */ /* 0x000fca0003f8e000 */
[----:B------:R-:W3:Y:S01]  /*36a0*/  MUFU.EX2 R96, R96 ;  /* 0x0000006000607308 */ /* 0x000ee20000000800 */
[----:B-1----:R-:W-:Y:S01]  /*36b0*/  @!P3 FMUL R100, R100, R100 ;  /* 0x000000646464b220 */ /* 0x002fe20000400000 */
[----:B------:R-:W-:-:S06]  /*36c0*/  FSETP.GEU.AND P3, PT, R108, -126, PT ;  /* 0xc2fc00006c00780b */ /* 0x000fcc0003f6e000 */
[----:B------:R-:W-:Y:S01]  /*36d0*/  @!P4 FMUL R109, R109, 0.5 ;  /* 0x3f0000006d6dc820 */ /* 0x000fe20000400000 */
[----:B--2---:R-:W-:Y:S01]  /*36e0*/  @!P6 FMUL R97, R97, R97 ;  /* 0x000000616161e220 */ /* 0x004fe20000400000 */
[----:B------:R-:W-:Y:S02]  /*36f0*/  FSETP.GEU.AND P6, PT, R105, -126, PT ;  /* 0xc2fc00006900780b */ /* 0x000fe40003fce000 */
[----:B------:R-:W1:Y:S03]  /*3700*/  MUFU.EX2 R18, R109 ;  /* 0x0000006d00127308 */ /* 0x000e660000000800 */
[----:B------:R-:W-:Y:S01]  /*3710*/  @!P3 FMUL R108, R108, 0.5 ;  /* 0x3f0000006c6cb820 */ /* 0x000fe20000400000 */
[----:B---3--:R-:W-:Y:S01]  /*3720*/  @!P5 FMUL R96, R96, R96 ;  /* 0x000000606060d220 */ /* 0x008fe20000400000 */
[----:B------:R-:W-:-:S03]  /*3730*/  FSETP.GEU.AND P5, PT, R104, -126, PT ;  /* 0xc2fc00006800780b */ /* 0x000fc60003fae000 */
[----:B------:R-:W2:Y:S03]  /*3740*/  MUFU.EX2 R17, R108 ;  /* 0x0000006c00117308 */ /* 0x000ea60000000800 */
[----:B------:R-:W-:-:S05]  /*3750*/  @!P6 FMUL R105, R105, 0.5 ;  /* 0x3f0000006969e820 */ /* 0x000fca0000400000 */
[----:B------:R-:W3:Y:S01]  /*3760*/  MUFU.EX2 R16, R105 ;  /* 0x0000006900107308 */ /* 0x000ee20000000800 */
[----:B-1----:R-:W-:Y:S01]  /*3770*/  @!P4 FMUL R18, R18, R18 ;  /* 0x000000121212c220 */ /* 0x002fe20000400000 */
[----:B------:R-:W-:Y:S01]  /*3780*/  FSETP.NEU.AND P4, PT, R5, -INF , PT ;  /* 0xff8000000500780b */ /* 0x000fe20003f8d000 */
[----:B------:R-:W-:-:S03]  /*3790*/  @!P5 FMUL R104, R104, 0.5 ;  /* 0x3f0000006868d820 */ /* 0x000fc60000400000 */
[----:B------:R-:W-:Y:S02]  /*37a0*/  FSEL R22, R5, RZ, P4 ;  /* 0x000000ff05167208 */ /* 0x000fe40002000000 */
[----:B------:R-:W-:Y:S01]  /*37b0*/  FSETP.GEU.AND P4, PT, R117, -126, PT ;  /* 0xc2fc00007500780b */ /* 0x000fe20003f8e000 */
[----:B------:R-:W1:Y:S01]  /*37c0*/  MUFU.EX2 R11, R104 ;  /* 0x00000068000b7308 */ /* 0x000e620000000800 */
[----:B--2---:R-:W-:Y:S01]  /*37d0*/  @!P3 FMUL R17, R17, R17 ;  /* 0x000000111111b220 */ /* 0x004fe20000400000 */
[----:B------:R-:W-:Y:S01]  /*37e0*/  FSETP.GEU.AND P3, PT, R116, -126, PT ;  /* 0xc2fc00007400780b */ /* 0x000fe20003f6e000 */
[----:B------:R-:W-:-:S04]  /*37f0*/  FMUL R23, R22, UR24 ;  /* 0x0000001816177c20 */ /* 0x000fc80008400000 */
[--C-:B------:R-:W-:Y:S01]  /*3800*/  FFMA R108, R95, UR24, -R23.reuse ;  /* 0x000000185f6c7c23 */ /* 0x100fe20008000817 */
[----:B---3--:R-:W-:Y:S01]  /*3810*/  @!P6 FMUL R16, R16, R16 ;  /* 0x000000101010e220 */ /* 0x008fe20000400000 */
[----:B------:R-:W-:Y:S01]  /*3820*/  FSETP.GEU.AND P6, PT, R113, -126, PT ;  /* 0xc2fc00007100780b */ /* 0x000fe20003fce000 */
[----:B------:R-:W-:-:S01]  /*3830*/  FFMA R94, R94, UR24, -R23 ;  /* 0x000000185e5e7c23 */ /* 0x000fc20008000817 */
[--C-:B------:R-:W-:Y:S01]  /*3840*/  FFMA R91, R91, UR24, -R23.reuse ;  /* 0x000000185b5b7c23 */ /* 0x100fe20008000817 */
[----:B------:R-:W-:Y:S01]  /*3850*/  @!P4 FMUL R117, R117, 0.5 ;  /* 0x3f0000007575c820 */ /* 0x000fe20000400000 */
[--C-:B------:R-:W-:Y:S01]  /*3860*/  FFMA R90, R90, UR24, -R23.reuse ;  /* 0x000000185a5a7c23 */ /* 0x100fe20008000817 */
[----:B------:R-:W-:-:S01]  /*3870*/  FFMA R98, R98, UR24, -R23 ;  /* 0x0000001862627c23 */ /* 0x000fc20008000817 */
[----:B------:R-:W-:Y:S01]  /*3880*/  @!P3 FMUL R116, R116, 0.5 ;  /* 0x3f0000007474b820 */ /* 0x000fe20000400000 */
[----:B------:R-:W2:Y:S01]  /*3890*/  MUFU.EX2 R20, R117 ;  /* 0x0000007500147308 */ /* 0x000ea20000000800 */
[----:B-1----:R-:W-:Y:S01]  /*38a0*/  @!P5 FMUL R11, R11, R11 ;  /* 0x0000000b0b0bd220 */ /* 0x002fe20000400000 */
[----:B------:R-:W-:Y:S01]  /*38b0*/  FSETP.GEU.AND P5, PT, R112, -126, PT ;  /* 0xc2fc00007000780b */ /* 0x000fe20003fae000 */
[----:B------:R-:W-:-:S01]  /*38c0*/  FFMA R110, R110, UR24, -R23 ;  /* 0x000000186e6e7c23 */ /* 0x000fc20008000817 */
[--C-:B------:R-:W-:Y:S01]  /*38d0*/  FFMA R107, R107, UR24, -R23.reuse ;  /* 0x000000186b6b7c23 */ /* 0x100fe20008000817 */
[----:B------:R-:W-:-:S01]  /*38e0*/  FFMA R119, R119, UR24, -R23 ;  /* 0x0000001877777c23 */ /* 0x000fc20008000817 */
[----:B------:R-:W-:Y:S01]  /*38f0*/  @!P6 FMUL R113, R113, 0.5 ;  /* 0x3f0000007171e820 */ /* 0x000fe20000400000 */
[----:B------:R-:W-:-:S01]  /*3900*/  FFMA R118, R118, UR24, -R23 ;  /* 0x0000001876767c23 */ /* 0x000fc20008000817 */
[----:B------:R-:W1:Y:S01]  /*3910*/  MUFU.EX2 R21, R116 ;  /* 0x0000007400157308 */ /* 0x000e620000000800 */
[----:B------:R-:W-:-:S01]  /*3920*/  FFMA R114, R114, UR24, -R23 ;  /* 0x0000001872727c23 */ /* 0x000fc20008000817 */
[----:B------:R-:W-:Y:S01]  /*3930*/  FFMA R115, R115, UR24, -R23 ;  /* 0x0000001873737c23 */ /* 0x000fe20008000817 */
[----:B------:R-:W-:-:S01]  /*3940*/  FADD R13, R88, R11 ;  /* 0x0000000b580d7221 */ /* 0x000fc20000000000 */
[----:B------:R-:W-:-:S02]  /*3950*/  F2FP.SATFINITE.E4M3.F32.PACK_AB_MERGE_C R11, RZ, R11, RZ ;  /* 0x0000000bff0b723e */ /* 0x000fc400048070ff */
[----:B------:R-:W-:Y:S01]  /*3960*/  F2FP.SATFINITE.E4M3.F32.PACK_AB_MERGE_C R88, RZ, R88, RZ ;  /* 0x00000058ff58723e */ /* 0x000fe200048070ff */
[----:B------:R-:W-:Y:S01]  /*3970*/  @!P5 FMUL R112, R112, 0.5 ;  /* 0x3f0000007070d820 */ /* 0x000fe20000400000 */
[----:B------:R-:W3:Y:S01]  /*3980*/  MUFU.EX2 R14, R113 ;  /* 0x00000071000e7308 */ /* 0x000ee20000000800 */
[----:B--2---:R-:W-:Y:S01]  /*3990*/  @!P4 FMUL R20, R20, R20 ;  /* 0x000000141414c220 */ /* 0x004fe20000400000 */
[----:B------:R-:W-:Y:S02]  /*39a0*/  FSETP.GEU.AND P4, PT, R108, -126, PT ;  /* 0xc2fc00006c00780b */ /* 0x000fe40003f8e000 */
[----:B------:R-:W-:Y:S02]  /*39b0*/  LOP3.LUT R11, R11, 0xff, RZ, 0xc0, !PT ;  /* 0x000000ff0b0b7812 */ /* 0x000fe400078ec0ff */
[----:B------:R-:W-:Y:S02]  /*39c0*/  LOP3.LUT R88, R88, 0xff, RZ, 0xc0, !PT ;  /* 0x000000ff58587812 */ /* 0x000fe400078ec0ff */
[----:B------:R2:W4:Y:S01]  /*39d0*/  MUFU.EX2 R19, R112 ;  /* 0x0000007000137308 */ /* 0x0005220000000800 */
[----:B-1----:R-:W-:Y:S01]  /*39e0*/  @!P3 FMUL R21, R21, R21 ;  /* 0x000000151515b220 */ /* 0x002fe20000400000 */
[----:B------:R-:W-:-:S05]  /*39f0*/  FSETP.GEU.AND P3, PT, R94, -126, PT ;  /* 0xc2fc00005e00780b */ /* 0x000fca0003f6e000 */
[----:B------:R-:W-:Y:S01]  /*3a00*/  @!P4 FMUL R108, R108, 0.5 ;  /* 0x3f0000006c6cc820 */ /* 0x000fe20000400000 */
[----:B---3--:R-:W-:Y:S01]  /*3a10*/  @!P6 FMUL R14, R14, R14 ;  /* 0x0000000e0e0ee220 */ /* 0x008fe20000400000 */
[----:B------:R-:W-:Y:S02]  /*3a20*/  FSETP.GEU.AND P6, PT, R91, -126, PT ;  /* 0xc2fc00005b00780b */ /* 0x000fe40003fce000 */
[----:B------:R-:W1:Y:S01]  /*3a30*/  MUFU.EX2 R109, R108 ;  /* 0x0000006c006d7308 */ /* 0x000e620000000800 */
[----:B--2---:R-:W-:-:S03]  /*3a40*/  FFMA R112, R102, UR24, -R23 ;  /* 0x0000001866707c23 */ /* 0x004fc60008000817 */
[----:B------:R-:W-:Y:S01]  /*3a50*/  @!P3 FMUL R94, R94, 0.5 ;  /* 0x3f0000005e5eb820 */ /* 0x000fe20000400000 */
[----:B----4-:R-:W-:Y:S01]  /*3a60*/  @!P5 FMUL R19, R19, R19 ;  /* 0x000000131313d220 */ /* 0x010fe20000400000 */
[----:B------:R-:W-:Y:S02]  /*3a70*/  FSETP.GEU.AND P5, PT, R90, -126, PT ;  /* 0xc2fc00005a00780b */ /* 0x000fe40003fae000 */
[----:B------:R2:W3:Y:S03]  /*3a80*/  MUFU.EX2 R105, R94 ;  /* 0x0000005e00697308 */ /* 0x0004e60000000800 */
[----:B------:R-:W-:-:S05]  /*3a90*/  @!P6 FMUL R91, R91, 0.5 ;  /* 0x3f0000005b5be820 */ /* 0x000fca0000400000 */
[----:B------:R4:W5:Y:S01]  /*3aa0*/  MUFU.EX2 R104, R91 ;  /* 0x0000005b00687308 */ /* 0x0009620000000800 */
[----:B-1----:R-:W-:Y:S01]  /*3ab0*/  @!P4 FMUL R109, R109, R109 ;  /* 0x0000006d6d6dc220 */ /* 0x002fe20000400000 */
[----:B--2---:R-:W-:Y:S01]  /*3ac0*/  FFMA R94, R106, UR24, -R23 ;  /* 0x000000186a5e7c23 */ /* 0x004fe20008000817 */
[----:B------:R-:W-:-:S05]  /*3ad0*/  @!P5 FMUL R90, R90, 0.5 ;  /* 0x3f0000005a5ad820 */ /* 0x000fca0000400000 */
[----:B------:R1:W2:Y:S01]  /*3ae0*/  MUFU.EX2 R95, R90 ;  /* 0x0000005a005f7308 */ /* 0x0002a20000000800 */
[----:B----4-:R-:W-:-:S01]  /*3af0*/  FFMA R91, R103, UR24, -R23 ;  /* 0x00000018675b7c23 */ /* 0x010fc20008000817 */
[----:B---3--:R-:W-:Y:S01]  /*3b00*/  @!P3 FMUL R105, R105, R105 ;  /* 0x000000696969b220 */ /* 0x008fe20000400000 */
[----:B------:R-:W-:-:S03]  /*3b10*/  FSETP.GEU.AND P3, PT, R112, -126, PT ;  /* 0xc2fc00007000780b */ /* 0x000fc60003f6e000 */
[----:B------:R-:W-:Y:S01]  /*3b20*/  FSETP.GEU.AND P4, PT, R91, -126, PT ;  /* 0xc2fc00005b00780b */ /* 0x000fe20003f8e000 */
[----:B-1----:R-:W-:-:S01]  /*3b30*/  FFMA R90, R99, UR24, -R23 ;  /* 0x00000018635a7c23 */ /* 0x002fc20008000817 */
[----:B-----5:R-:W-:-:S04]  /*3b40*/  @!P6 FMUL R104, R104, R104 ;  /* 0x000000686868e220 */ /* 0x020fc80000400000 */
[----:B------:R-:W-:-:S04]  /*3b50*/  FSETP.GEU.AND P6, PT, R90, -126, PT ;  /* 0xc2fc00005a00780b */ /* 0x000fc80003fce000 */
[----:B------:R-:W-:Y:S01]  /*3b60*/  @!P3 FMUL R112, R112, 0.5 ;  /* 0x3f0000007070b820 */ /* 0x000fe20000400000 */
[----:B--2---:R-:W-:Y:S01]  /*3b70*/  @!P5 FMUL R95, R95, R95 ;  /* 0x0000005f5f5fd220 */ /* 0x004fe20000400000 */
[----:B------:R-:W-:Y:S01]  /*3b80*/  FSETP.GEU.AND P5, PT, R98, -126, PT ;  /* 0xc2fc00006200780b */ /* 0x000fe20003fae000 */
[----:B------:R-:W-:Y:S01]  /*3b90*/  @!P4 FMUL R91, R91, 0.5 ;  /* 0x3f0000005b5bc820 */ /* 0x000fe20000400000 */
[----:B------:R-:W1:Y:S05]  /*3ba0*/  MUFU.EX2 R103, R112 ;  /* 0x0000007000677308 */ /* 0x000e6a0000000800 */
[----:B------:R-:W-:-:S03]  /*3bb0*/  @!P6 FMUL R90, R90, 0.5 ;  /* 0x3f0000005a5ae820 */ /* 0x000fc60000400000 */
[----:B------:R2:W3:Y:S03]  /*3bc0*/  MUFU.EX2 R106, R91 ;  /* 0x0000005b006a7308 */ /* 0x0004e60000000800 */
[----:B------:R-:W-:-:S05]  /*3bd0*/  @!P5 FMUL R98, R98, 0.5 ;  /* 0x3f0000006262d820 */ /* 0x000fca0000400000 */
[----:B------:R4:W5:Y:S01]  /*3be0*/  MUFU.EX2 R102, R90 ;  /* 0x0000005a00667308 */ /* 0x0009620000000800 */
[----:B-1----:R-:W-:Y:S01]  /*3bf0*/  @!P3 FMUL R103, R103, R103 ;  /* 0x000000676767b220 */ /* 0x002fe20000400000 */
[----:B------:R-:W-:Y:S01]  /*3c00*/  FSETP.GEU.AND P3, PT, R110, -126, PT ;  /* 0xc2fc00006e00780b */ /* 0x000fe20003f6e000 */
[----:B--2---:R-:W-:-:S01]  /*3c10*/  FADD R91, R100, R21 ;  /* 0x00000015645b7221 */ /* 0x004fc20000000000 */
[----:B------:R-:W-:Y:S02]  /*3c20*/  F2FP.SATFINITE.E4M3.F32.PACK_AB_MERGE_C R100, RZ, R100, RZ ;  /* 0x00000064ff64723e */ /* 0x000fe400048070ff */
[----:B------:R-:W-:Y:S02]  /*3c30*/  F2FP.SATFINITE.E4M3.F32.PACK_AB_MERGE_C R21, RZ, R21, RZ ;  /* 0x00000015ff15723e */ /* 0x000fe400048070ff */
[----:B------:R1:W2:Y:S01]  /*3c40*/  MUFU.EX2 R99, R98 ;  /* 0x0000006200637308 */ /* 0x0002a20000000800 */
[----:B----4-:R-:W-:-:S01]  /*3c50*/  FFMA R90, R111, UR24, -R23 ;  /* 0x000000186f5a7c23 */ /* 0x010fc20008000817 */
[----:B---3--:R-:W-:Y:S01]  /*3c60*/  @!P4 FMUL R106, R106, R106 ;  /* 0x0000006a6a6ac220 */ /* 0x008fe20000400000 */
[----:B------:R-:W-:-:S01]  /*3c70*/  FADD R23, R93, R18 ;  /* 0x000000125d177221 */ /* 0x000fc20000000000 */
[----:B------:R-:W-:-:S02]  /*3c80*/  F2FP.SATFINITE.E4M3.F32.PACK_AB_MERGE_C R18, RZ, R18, RZ ;  /* 0x00000012ff12723e */ /* 0x000fc400048070ff */
[----:B------:R-:W-:Y:S01]  /*3c90*/  FSETP.GEU.AND P4, PT, R90, -126, PT ;  /* 0xc2fc00005a00780b */ /* 0x000fe20003f8e000 */
[----:B------:R-:W-:Y:S01]  /*3ca0*/  @!P3 FMUL R110, R110, 0.5 ;  /* 0x3f0000006e6eb820 */ /* 0x000fe20000400000 */
[----:B------:R-:W-:Y:S01]  /*3cb0*/  LOP3.LUT R18, R18, 0xffff, RZ, 0xc0, !PT ;  /* 0x0000ffff12127812 */ /* 0x000fe200078ec0ff */
[----:B-----5:R-:W-:Y:S01]  /*3cc0*/  @!P6 FMUL R102, R102, R102 ;  /* 0x000000666666e220 */ /* 0x020fe20000400000 */
[----:B------:R-:W-:Y:S01]  /*3cd0*/  FSETP.GEU.AND P6, PT, R107, -126, PT ;  /* 0xc2fc00006b00780b */ /* 0x000fe20003fce000 */
[----:B-1----:R-:W-:Y:S01]  /*3ce0*/  FADD R98, R101, R20 ;  /* 0x0000001465627221 */ /* 0x002fe20000000000 */
[----:B------:R-:W-:Y:S01]  /*3cf0*/  F2FP.SATFINITE.E4M3.F32.PACK_AB_MERGE_C R101, RZ, R101, RZ ;  /* 0x00000065ff65723e */ /* 0x000fe200048070ff */
[----:B------:R-:W1:Y:S01]  /*3d00*/  MUFU.EX2 R110, R110 ;  /* 0x0000006e006e7308 */ /* 0x000e620000000800 */
[----:B------:R-:W-:Y:S01]  /*3d10*/  LOP3.LUT R100, R100, 0xff, RZ, 0xc0, !PT ;  /* 0x000000ff64647812 */ /* 0x000fe200078ec0ff */
[----:B------:R-:W-:Y:S01]  /*3d20*/  FADD R98, R23, R98 ;  /* 0x0000006217627221 */ /* 0x000fe20000000000 */
[----:B------:R-:W-:Y:S01]  /*3d30*/  LOP3.LUT R101, R101, 0xffff, RZ, 0xc0, !PT ;  /* 0x0000ffff65657812 */ /* 0x000fe200078ec0ff */
[----:B--2---:R-:W-:Y:S01]  /*3d40*/  @!P5 FMUL R99, R99, R99 ;  /* 0x000000636363d220 */ /* 0x004fe20000400000 */
[----:B------:R-:W-:Y:S01]  /*3d50*/  FSETP.GEU.AND P5, PT, R94, -126, PT ;  /* 0xc2fc00005e00780b */ /* 0x000fe20003fae000 */
[----:B------:R-:W-:Y:S01]  /*3d60*/  @!P4 FMUL R90, R90, 0.5 ;  /* 0x3f0000005a5ac820 */ /* 0x000fe20000400000 */
[----:B------:R-:W-:-:S02]  /*3d70*/  F2FP.SATFINITE.E4M3.F32.PACK_AB_MERGE_C R20, RZ, R20, RZ ;  /* 0x00000014ff14723e */ /* 0x000fc400048070ff */
[----:B------:R-:W-:Y:S01]  /*3d80*/  F2FP.SATFINITE.E4M3.F32.PACK_AB_MERGE_C R93, RZ, R93, RZ ;  /* 0x0000005dff5d723e */ /* 0x000fe200048070ff */
[----:B------:R2:W3:Y:S01]  /*3d90*/  MUFU.EX2 R112, R90 ;  /* 0x0000005a00707308 */ /* 0x0004e20000000800 */
[----:B------:R-:W-:Y:S01]  /*3da0*/  @!P6 FMUL R107, R107, 0.5 ;  /* 0x3f0000006b6be820 */ /* 0x000fe20000400000 */
[----:B------:R-:W-:Y:S02]  /*3db0*/  PRMT R100, R101, 0x7604, R100 ;  /* 0x0000760465647816 */ /* 0x000fe40000000064 */
[----:B------:R-:W-:Y:S02]  /*3dc0*/  LOP3.LUT R21, R21, 0xff, RZ, 0xc0, !PT ;  /* 0x000000ff15157812 */ /* 0x000fe400078ec0ff */
[----:B------:R-:W-:Y:S01]  /*3dd0*/  LOP3.LUT R20, R20, 0xffff, RZ, 0xc0, !PT ;  /* 0x0000ffff14147812 */ /* 0x000fe200078ec0ff */
[----:B-1----:R-:W-:Y:S01]  /*3de0*/  @!P3 FMUL R110, R110, R110 ;  /* 0x0000006e6e6eb220 */ /* 0x002fe20000400000 */
[----:B------:R-:W-:Y:S01]  /*3df0*/  @!P5 FMUL R94, R94, 0.5 ;  /* 0x3f0000005e5ed820 */ /* 0x000fe20000400000 */
[----:B------:R1:W4:Y:S01]  /*3e00*/  MUFU.EX2 R111, R107 ;  /* 0x0000006b006f7308 */ /* 0x0003220000000800 */
[----:B------:R-:W-:Y:S01]  /*3e10*/  FSETP.GEU.AND P3, PT, R118, -126, PT ;  /* 0xc2fc00007600780b */ /* 0x000fe20003f6e000 */
[----:B--2---:R-:W-:Y:S01]  /*3e20*/  FADD R90, R96, R19 ;  /* 0x00000013605a7221 */ /* 0x004fe20000000000 */
[----:B------:R-:W-:-:S02]  /*3e30*/  F2FP.SATFINITE.E4M3.F32.PACK_AB_MERGE_C R19, RZ, R19, RZ ;  /* 0x00000013ff13723e */ /* 0x000fc400048070ff */
[----:B------:R-:W-:Y:S01]  /*3e40*/  F2FP.SATFINITE.E4M3.F32.PACK_AB_MERGE_C R96, RZ, R96, RZ ;  /* 0x00000060ff60723e */ /* 0x000fe200048070ff */
[----:B------:R-:W-:-:S01]  /*3e50*/  FADD R13, R13, R90 ;  /* 0x0000005a0d0d7221 */ /* 0x000fc20000000000 */
[----:B------:R-:W-:Y:S01]  /*3e60*/  LOP3.LUT R19, R19, 0xff, RZ, 0xc0, !PT ;  /* 0x000000ff13137812 */ /* 0x000fe200078ec0ff */
[----:B---3--:R-:W-:Y:S01]  /*3e70*/  @!P4 FMUL R112, R112, R112 ;  /* 0x000000707070c220 */ /* 0x008fe20000400000 */
[----:B------:R-:W-:Y:S01]  /*3e80*/  FSETP.GEU.AND P4, PT, R119, -126, PT ;  /* 0xc2fc00007700780b */ /* 0x000fe20003f8e000 */
[----:B------:R2:W3:Y:S01]  /*3e90*/  MUFU.EX2 R108, R94 ;  /* 0x0000005e006c7308 */ /* 0x0004e20000000800 */
[----:B-1----:R-:W-:-:S01]  /*3ea0*/  FADD R107, -R22, R15 ;  /* 0x0000000f166b7221 */ /* 0x002fc20000000100 */
[----:B------:R-:W-:Y:S01]  /*3eb0*/  FADD R22, R92, R17 ;  /* 0x000000115c167221 */ /* 0x000fe20000000000 */
[----:B------:R-:W-:-:S01]  /*3ec0*/  FADD R15, R89, R16 ;  /* 0x00000010590f7221 */ /* 0x000fc20000000000 */
[----:B------:R-:W-:Y:S01]  /*3ed0*/  @!P3 FMUL R118, R118, 0.5 ;  /* 0x3f0000007676b820 */ /* 0x000fe20000400000 */
[----:B------:R-:W-:Y:S01]  /*3ee0*/  FMUL R107, R107, UR24 ;  /* 0x000000186b6b7c20 */ /* 0x000fe20008400000 */
[----:B------:R-:W-:Y:S01]  /*3ef0*/  FADD R22, R22, R91 ;  /* 0x0000005b16167221 */ /* 0x000fe20000000000 */
[----:B----4-:R-:W-:Y:S01]  /*3f00*/  @!P6 FMUL R111, R111, R111 ;  /* 0x0000006f6f6fe220 */ /* 0x010fe20000400000 */
[----:B------:R-:W-:Y:S01]  /*3f10*/  FSETP.GEU.AND P6, PT, R115, -126, PT ;  /* 0xc2fc00007300780b */ /* 0x000fe20003fce000 */
[----:B--2---:R-:W-:-:S01]  /*3f20*/  FADD R94, R97, R14 ;  /* 0x0000000e615e7221 */ /* 0x004fc20000000000 */
[----:B------:R-:W1:Y:S01]  /*3f30*/  MUFU.EX2 R118, R118 ;  /* 0x0000007600767308 */ /* 0x000e620000000800 */
[----:B------:R-:W-:Y:S01]  /*3f40*/  F2FP.SATFINITE.E4M3.F32.PACK_AB_MERGE_C R14, RZ, R14, RZ ;  /* 0x0000000eff0e723e */ /* 0x000fe200048070ff */
[----:B------:R-:W-:Y:S01]  /*3f50*/  @!P4 FMUL R119, R119, 0.5 ;  /* 0x3f0000007777c820 */ /* 0x000fe20000400000 */
[----:B------:R-:W-:-:S01]  /*3f60*/  FADD R15, R15, R94 ;  /* 0x0000005e0f0f7221 */ /* 0x000fc20000000000 */
[----:B------:R-:W-:Y:S01]  /*3f70*/  F2FP.SATFINITE.E4M3.F32.PACK_AB_MERGE_C R16, RZ, R16, RZ ;  /* 0x00000010ff10723e */ /* 0x000fe200048070ff */
[----:B------:R-:W-:-:S01]  /*3f80*/  FADD R91, R105, R110 ;  /* 0x0000006e695b7221 */ /* 0x000fc20000000000 */
[----:B------:R-:W-:Y:S01]  /*3f90*/  LOP3.LUT R14, R14, 0xffff, RZ, 0xc0, !PT ;  /* 0x0000ffff0e0e7812 */ /* 0x000fe200078ec0ff */
[----:B---3--:R-:W-:Y:S01]  /*3fa0*/  @!P5 FMUL R108, R108, R108 ;  /* 0x0000006c6c6cd220 */ /* 0x008fe20000400000 */
[----:B------:R-:W-:Y:S01]  /*3fb0*/  FSETP.GEU.AND P5, PT, R114, -126, PT ;  /* 0xc2fc00007200780b */ /* 0x000fe20003fae000 */
[----:B------:R-:W2:Y:S01]  /*3fc0*/  MUFU.EX2 R119, R119 ;  /* 0x0000007700777308 */ /* 0x000ea20000000800 */
[----:B------:R-:W-:Y:S01]  /*3fd0*/  PRMT R19, R14, 0x7604, R19 ;  /* 0x000076040e137816 */ /* 0x000fe20000000013 */
[----:B------:R-:W-:Y:S01]  /*3fe0*/  @!P6 FMUL R115, R115, 0.5 ;  /* 0x3f0000007373e820 */ /* 0x000fe20000400000 */
[----:B------:R-:W-:Y:S01]  /*3ff0*/  F2FP.SATFINITE.E4M3.F32.PACK_AB_MERGE_C R17, RZ, R17, RZ ;  /* 0x00000011ff11723e */ /* 0x000fe200048070ff */
[----:B------:R-:W-:Y:S01]  /*4000*/  FADD R23, R95, R108 ;  /* 0x0000006c5f177221 */ /* 0x000fe20000000000 */
[----:B------:R-:W-:-:S01]  /*4010*/  FADD R13, R13, R22 ;  /* 0x000000160d0d7221 */ /* 0x000fc20000000000 */
[----:B------:R-:W-:Y:S01]  /*4020*/  FADD R98, R15, R98 ;  /* 0x000000620f627221 */ /* 0x000fe20000000000 */
[----:B------:R-:W-:Y:S01]  /*4030*/  LOP3.LUT R16, R16, 0xffff, RZ, 0xc0, !PT ;  /* 0x0000ffff10107812 */ /* 0x000fe200078ec0ff */
[----:B------:R-:W3:Y:S01]  /*4040*/  MUFU.EX2 R115, R115 ;  /* 0x0000007300737308 */ /* 0x000ee20000000800 */
[----:B-1----:R-:W-:Y:S01]  /*4050*/  @!P3 FMUL R118, R118, R118 ;  /* 0x000000767676b220 */ /* 0x002fe20000400000 */
[----:B------:R-:W-:Y:S01]  /*4060*/  FSETP.GEU.AND P3, PT, R12, -126, PT ;  /* 0xc2fc00000c00780b */ /* 0x000fe20003f6e000 */
[----:B------:R-:W-:-:S01]  /*4070*/  FADD R90, R104, R111 ;  /* 0x0000006f685a7221 */ /* 0x000fc20000000000 */
[----:B------:R-:W-:Y:S01]  /*4080*/  @!P5 FMUL R114, R114, 0.5 ;  /* 0x3f0000007272d820 */ /* 0x000fe20000400000 */
[----:B------:R-:W-:-:S01]  /*4090*/  FADD R120, R103, R118 ;  /* 0x0000007667787221 */ /* 0x000fc20000000000 */
[----:B------:R-:W-:Y:S01]  /*40a0*/  LOP3.LUT R17, R17, 0xff, RZ, 0xc0, !PT ;  /* 0x000000ff11117812 */ /* 0x000fe200078ec0ff */
[----:B------:R-:W-:-:S01]  /*40b0*/  FADD R94, R109, R112 ;  /* 0x000000706d5e7221 */ /* 0x000fc20000000000 */
[----:B------:R-:W-:Y:S01]  /*40c0*/  F2FP.SATFINITE.E4M3.F32.PACK_AB_MERGE_C R103, RZ, R103, RZ ;  /* 0x00000067ff67723e */ /* 0x000fe200048070ff */
[----:B--2---:R-:W-:Y:S01]  /*40d0*/  @!P4 FMUL R119, R119, R119 ;  /* 0x000000777777c220 */ /* 0x004fe20000400000 */
[----:B------:R-:W-:Y:S01]  /*40e0*/  FSETP.GEU.AND P4, PT, R107, -126, PT ;  /* 0xc2fc00006b00780b */ /* 0x000fe20003f8e000 */
[----:B------:R-:W1:Y:S01]  /*40f0*/  MUFU.EX2 R114, R114 ;  /* 0x0000007200727308 */ /* 0x000e620000000800 */
[----:B------:R-:W-:Y:S01]  /*4100*/  F2FP.SATFINITE.E4M3.F32.PACK_AB_MERGE_C R108, RZ, R108, RZ ;  /* 0x0000006cff6c723e */ /* 0x000fe200048070ff */
[----:B------:R-:W-:Y:S01]  /*4110*/  FADD R117, R106, R119 ;  /* 0x000000776a757221 */ /* 0x000fe20000000000 */
[----:B------:R-:W-:Y:S01]  /*4120*/  F2FP.SATFINITE.E4M3.F32.PACK_AB_MERGE_C R110, RZ, R110, RZ ;  /* 0x0000006eff6e723e */ /* 0x000fe200048070ff */
[----:B------:R-:W-:Y:S01]  /*4130*/  @!P3 FMUL R12, R12, 0.5 ;  /* 0x3f0000000c0cb820 */ /* 0x000fe20000400000 */
[----:B------:R-:W-:Y:S01]  /*4140*/  F2FP.SATFINITE.E4M3.F32.PACK_AB_MERGE_C R106, RZ, R106, RZ ;  /* 0x0000006aff6a723e */ /* 0x000fe200048070ff */
[----:B---3--:R-:W-:Y:S01]  /*4150*/  @!P6 FMUL R115, R115, R115 ;  /* 0x000000737373e220 */ /* 0x008fe20000400000 */
[----:B------:R-:W-:Y:S01]  /*4160*/  PRMT R16, R16, 0x7604, R11 ;  /* 0x0000760410107816 */ /* 0x000fe2000000000b */
[----:B------:R-:W-:Y:S01]  /*4170*/  FADD R98, R13, R98 ;  /* 0x000000620d627221 */ /* 0x000fe20000000000 */
[----:B------:R-:W-:Y:S01]  /*4180*/  PRMT R17, R18, 0x7604, R17 ;  /* 0x0000760412117816 */ /* 0x000fe20000000011 */
[----:B------:R-:W-:Y:S01]  /*4190*/  FADD R113, R102, R115 ;  /* 0x0000007366717221 */ /* 0x000fe20000000000 */
[----:B------:R-:W-:Y:S01]  /*41a0*/  SHF.L.U32 R110, R110, 0x10, RZ ;  /* 0x000000106e6e7819 */ /* 0x000fe200000006ff */
[----:B------:R-:W-:Y:S01]  /*41b0*/  @!P4 FMUL R107, R107, 0.5 ;  /* 0x3f0000006b6bc820 */ /* 0x000fe20000400000 */
[----:B------:R-:W-:Y:S01]  /*41c0*/  LOP3.LUT R106, R106, 0xffff, RZ, 0xc0, !PT ;  /* 0x0000ffff6a6a7812 */ /* 0x000fe200078ec0ff */
[----:B------:R-:W-:Y:S01]  /*41d0*/  FADD R120, R91, R120 ;  /* 0x000000785b787221 */ /* 0x000fe20000000000 */
[----:B------:R-:W-:-:S01]  /*41e0*/  FADD R90, R90, R113 ;  /* 0x000000715a5a7221 */ /* 0x000fc20000000000 */
[----:B------:R-:W2:Y:S01]  /*41f0*/  MUFU.EX2 R14, R107 ;  /* 0x0000006b000e7308 */ /* 0x000ea20000000800 */
[----:B-1----:R-:W-:Y:S01]  /*4200*/  @!P5 FMUL R114, R114, R114 ;  /* 0x000000727272d220 */ /* 0x002fe20000400000 */
[----:B------:R-:W-:Y:S01]  /*4210*/  FADD R117, R94, R117 ;  /* 0x000000755e757221 */ /* 0x000fe20000000000 */
[----:B------:R-:W-:Y:S01]  /*4220*/  IMAD.U32 R103, R103, 0x10000, RZ ;  /* 0x0001000067677824 */ /* 0x000fe200078e00ff */
[----:B------:R-:W-:Y:S01]  /*4230*/  F2FP.SATFINITE.E4M3.F32.PACK_AB_MERGE_C R111, RZ, R111, RZ ;  /* 0x0000006fff6f723e */ /* 0x000fe200048070ff */
[----:B------:R-:W-:-:S01]  /*4240*/  FADD R116, R99, R114 ;  /* 0x0000007263747221 */ /* 0x000fc20000000000 */
[----:B------:R-:W-:Y:S01]  /*4250*/  IMAD.U32 R13, R108, 0x10000, RZ ;  /* 0x000100006c0d7824 */ /* 0x000fe200078e00ff */
[----:B------:R-:W-:Y:S01]  /*4260*/  F2FP.SATFINITE.E4M3.F32.PACK_AB_MERGE_C R89, RZ, R89, RZ ;  /* 0x00000059ff59723e */ /* 0x000fe200048070ff */
[----:B------:R-:W1:Y:S01]  /*4270*/  MUFU.EX2 R11, R12 ;  /* 0x0000000c000b7308 */ /* 0x000e620000000800 */
[----:B------:R-:W-:-:S01]  /*4280*/  FADD R23, R23, R116 ;  /* 0x0000007417177221 */ /* 0x000fc20000000000 */
[----:B------:R-:W-:Y:S01]  /*4290*/  F2FP.SATFINITE.E4M3.F32.PACK_AB_MERGE_C R92, RZ, R92, RZ ;  /* 0x0000005cff5c723e */ /* 0x000fe200048070ff */
[----:B------:R-:W-:-:S01]  /*42a0*/  FADD R90, R90, R117 ;  /* 0x000000755a5a7221 */ /* 0x000fc20000000000 */
[----:B------:R-:W-:Y:S01]  /*42b0*/  F2FP.SATFINITE.E4M3.F32.PACK_AB_MERGE_C R97, RZ, R97, RZ ;  /* 0x00000061ff61723e */ /* 0x000fe200048070ff */
[----:B------:R-:W-:-:S01]  /*42c0*/  FADD R23, R23, R120 ;  /* 0x0000007817177221 */ /* 0x000fc20000000000 */
[----:B------:R-:W-:-:S02]  /*42d0*/  F2FP.SATFINITE.E4M3.F32.PACK_AB_MERGE_C R118, RZ, R118, RZ ;  /* 0x00000076ff76723e */ /* 0x000fc400048070ff */
[----:B------:R-:W-:Y:S01]  /*42e0*/  F2FP.SATFINITE.E4M3.F32.PACK_AB_MERGE_C R114, RZ, R114, RZ ;  /* 0x00000072ff72723e */ /* 0x000fe200048070ff */
[----:B------:R-:W-:Y:S01]  /*42f0*/  FADD R23, R23, R90 ;  /* 0x0000005a17177221 */ /* 0x000fe20000000000 */
[----:B------:R-:W-:Y:S01]  /*4300*/  F2FP.SATFINITE.E4M3.F32.PACK_AB_MERGE_C R112, RZ, R112, RZ ;  /* 0x00000070ff70723e */ /* 0x000fe200048070ff */
[----:B--2---:R-:W-:Y:S01]  /*4310*/  @!P4 FMUL R14, R14, R14 ;  /* 0x0000000e0e0ec220 */ /* 0x004fe20000400000 */
[----:B------:R-:W-:Y:S01]  /*4320*/  F2FP.SATFINITE.E4M3.F32.PACK_AB_MERGE_C R115, RZ, R115, RZ ;  /* 0x00000073ff73723e */ /* 0x000fe200048070ff */
[----:B------:R-:W-:Y:S01]  /*4330*/  IMAD.U32 R114, R114, 0x10000, RZ ;  /* 0x0001000072727824 */ /* 0x000fe200078e00ff */
[----:B------:R-:W-:Y:S01]  /*4340*/  F2FP.SATFINITE.E4M3.F32.PACK_AB_MERGE_C R119, RZ, R119, RZ ;  /* 0x00000077ff77723e */ /* 0x000fe200048070ff */
[----:B------:R-:W-:Y:S01]  /*4350*/  FFMA R9, R14, R9, R23 ;  /* 0x000000090e097223 */ /* 0x000fe20000000017 */
[----:B------:R-:W-:Y:S01]  /*4360*/  F2FP.SATFINITE.E4M3.F32.PACK_AB_MERGE_C R95, RZ, R95, RZ ;  /* 0x0000005fff5f723e */ /* 0x000fe200048070ff */
[----:B------:R-:W-:Y:S01]  /*4370*/  IMAD.MOV.U32 R23, RZ, RZ, 0x2130 ;  /* 0x00002130ff177424 */ /* 0x000fe200078e00ff */
[----:B------:R-:W-:Y:S01]  /*4380*/  F2FP.SATFINITE.E4M3.F32.PACK_AB_MERGE_C R105, RZ, R105, RZ ;  /* 0x00000069ff69723e */ /* 0x000fe200048070ff */
[----:B-1----:R-:W-:Y:S01]  /*4390*/  @!P3 FMUL R11, R11, R11 ;  /* 0x0000000b0b0bb220 */ /* 0x002fe20000400000 */
[----:B------:R-:W-:Y:S01]  /*43a0*/  F2FP.SATFINITE.E4M3.F32.PACK_AB_MERGE_C R99, RZ, R99, RZ ;  /* 0x00000063ff63723e */ /* 0x000fe200048070ff */
[----:B------:R-:W-:Y:S01]  /*43b0*/  IMAD.U32 R95, R95, 0x10000, RZ ;  /* 0x000100005f5f7824 */ /* 0x000fe200078e00ff */
[----:B------:R-:W-:Y:S01]  /*43c0*/  LOP3.LUT R110, R17, 0xff0000, R110, 0xf8, !PT ;  /* 0x00ff0000116e7812 */ /* 0x000fe200078ef86e */
[----:B------:R-:W-:Y:S01]  /*43d0*/  IMAD.SHL.U32 R17, R106, 0x1000000, RZ ;  /* 0x010000006a117824 */ /* 0x000fe200078e00ff */
[----:B------:R-:W-:Y:S01]  /*43e0*/  F2FP.SATFINITE.E4M3.F32.PACK_AB_MERGE_C R104, RZ, R104, RZ ;  /* 0x00000068ff68723e */ /* 0x000fe200048070ff */
[----:B------:R-:W-:Y:S01]  /*43f0*/  IMAD.U32 R105, R105, 0x10000, RZ ;  /* 0x0001000069697824 */ /* 0x000fe200078e00ff */
[----:B------:R-:W-:Y:S01]  /*4400*/  F2FP.SATFINITE.E4M3.F32.PACK_AB_MERGE_C R109, RZ, R109, RZ ;  /* 0x0000006dff6d723e */ /* 0x000fe200048070ff */
[----:B------:R-:W-:Y:S01]  /*4410*/  IMAD.U32 R99, R99, 0x10000, RZ ;  /* 0x0001000063637824 */ /* 0x000fe200078e00ff */
[----:B------:R-:W-:Y:S01]  /*4420*/  F2FP.SATFINITE.E4M3.F32.PACK_AB_MERGE_C R102, RZ, R102, RZ ;  /* 0x00000066ff66723e */ /* 0x000fe200048070ff */
[----:B------:R-:W-:Y:S01]  /*4430*/  FFMA R8, R11, R8, R98 ;  /* 0x000000080b087223 */ /* 0x000fe20000000062 */
[----:B------:R-:W-:Y:S01]  /*4440*/  LOP3.LUT R111, R111, 0xffff, RZ, 0xc0, !PT ;  /* 0x0000ffff6f6f7812 */ /* 0x000fe200078ec0ff */
[-C--:B------:R-:W-:Y:S01]  /*4450*/  FMUL R24, R24, R11.reuse ;  /* 0x0000000b18187220 */ /* 0x080fe20000400000 */
[----:B------:R-:W-:Y:S01]  /*4460*/  LOP3.LUT R89, R89, 0xffff, RZ, 0xc0, !PT ;  /* 0x0000ffff59597812 */ /* 0x000fe200078ec0ff */
[-C--:B------:R-:W-:Y:S01]  /*4470*/  FMUL R25, R25, R11.reuse ;  /* 0x0000000b19197220 */ /* 0x080fe20000400000 */
[----:B------:R-:W-:Y:S01]  /*4480*/  LOP3.LUT R92, R92, 0xff, RZ, 0xc0, !PT ;  /* 0x000000ff5c5c7812 */ /* 0x000fe200078ec0ff */
[----:B------:R-:W-:Y:S01]  /*4490*/  IMAD.SHL.U32 R111, R111, 0x1000000, RZ ;  /* 0x010000006f6f7824 */ /* 0x000fe200078e00ff */
[----:B------:R-:W-:Y:S01]  /*44a0*/  LOP3.LUT R93, R93, 0xffff, RZ, 0xc0, !PT ;  /* 0x0000ffff5d5d7812 */ /* 0x000fe200078ec0ff */
[-C--:B------:R-:W-:Y:S01]  /*44b0*/  FMUL R28, R28, R11.reuse ;  /* 0x0000000b1c1c7220 */ /* 0x080fe20000400000 */
[----:B------:R-:W-:Y:S01]  /*44c0*/  LOP3.LUT R96, R96, 0xff, RZ, 0xc0, !PT ;  /* 0x000000ff60607812 */ /* 0x000fe200078ec0ff */
[-C--:B------:R-:W-:Y:S01]  /*44d0*/  FMUL R29, R29, R11.reuse ;  /* 0x0000000b1d1d7220 */ /* 0x080fe20000400000 */
[----:B------:R-:W-:Y:S01]  /*44e0*/  LOP3.LUT R97, R97, 0xffff, RZ, 0xc0, !PT ;  /* 0x0000ffff61617812 */ /* 0x000fe200078ec0ff */
[-C--:B------:R-:W-:Y:S01]  /*44f0*/  FMUL R32, R32, R11.reuse ;  /* 0x0000000b20207220 */ /* 0x080fe20000400000 */
[----:B------:R-:W-:Y:S01]  /*4500*/  LOP3.LUT R100, R100, 0xff0000, R103, 0xf8, !PT ;  /* 0x00ff000064647812 */ /* 0x000fe200078ef867 */
[-C--:B------:R-:W-:Y:S01]  /*4510*/  FMUL R33, R33, R11.reuse ;  /* 0x0000000b21217220 */ /* 0x080fe20000400000 */
[----:B------:R-:W-:Y:S01]  /*4520*/  LOP3.LUT R16, R16, 0xff0000, R13, 0xf8, !PT ;  /* 0x00ff000010107812 */ /* 0x000fe200078ef80d */
[----:B------:R-:W-:Y:S01]  /*4530*/  IMAD.U32 R13, R118, 0x10000, RZ ;  /* 0x00010000760d7824 */ /* 0x000fe200078e00ff */
[----:B------:R-:W-:Y:S01]  /*4540*/  LOP3.LUT R112, R112, 0xffff, RZ, 0xc0, !PT ;  /* 0x0000ffff70707812 */ /* 0x000fe200078ec0ff */
[-C--:B------:R-:W-:Y:S01]  /*4550*/  FMUL R36, R36, R11.reuse ;  /* 0x0000000b24247220 */ /* 0x080fe20000400000 */
[----:B------:R-:W-:Y:S01]  /*4560*/  LOP3.LUT R115, R115, 0xffff, RZ, 0xc0, !PT ;  /* 0x0000ffff73737812 */ /* 0x000fe200078ec0ff */
[-C--:B------:R-:W-:Y:S01]  /*4570*/  FMUL R37, R37, R11.reuse ;  /* 0x0000000b25257220 */ /* 0x080fe20000400000 */
[----:B------:R-:W-:Y:S01]  /*4580*/  LOP3.LUT R119, R119, 0xffff, RZ, 0xc0, !PT ;  /* 0x0000ffff77777812 */ /* 0x000fe200078ec0ff */
[-C--:B------:R-:W-:Y:S01]  /*4590*/  FMUL R40, R40, R11.reuse ;  /* 0x0000000b28287220 */ /* 0x080fe20000400000 */
[----:B------:R-:W-:Y:S01]  /*45a0*/  PRMT R20, R20, 0x7604, R21 ;  /* 0x0000760414147816 */ /* 0x000fe20000000015 */
[----:B------:R-:W-:Y:S01]  /*45b0*/  IMAD.SHL.U32 R12, R115, 0x1000000, RZ ;  /* 0x01000000730c7824 */ /* 0x000fe200078e00ff */
[----:B------:R-:W-:Y:S01]  /*45c0*/  LOP3.LUT R104, R104, 0xffff, RZ, 0xc0, !PT ;  /* 0x0000ffff68687812 */ /* 0x000fe200078ec0ff */
[----:B------:R-:W-:Y:S01]  /*45d0*/  IMAD.SHL.U32 R119, R119, 0x1000000, RZ ;  /* 0x0100000077777824 */ /* 0x000fe200078e00ff */
[----:B------:R-:W-:Y:S01]  /*45e0*/  LOP3.LUT R109, R109, 0xffff, RZ, 0xc0, !PT ;  /* 0x0000ffff6d6d7812 */ /* 0x000fe200078ec0ff */
[----:B------:R-:W-:Y:S01]  /*45f0*/  IMAD.MOV.U32 R21, RZ, RZ, 0x3021 ;  /* 0x00003021ff157424 */ /* 0x000fe200078e00ff */
[----:B------:R-:W-:Y:S01]  /*4600*/  LOP3.LUT R102, R102, 0xffff, RZ, 0xc0, !PT ;  /* 0x0000ffff66667812 */ /* 0x000fe200078ec0ff */
[-C--:B------:R-:W-:Y:S01]  /*4610*/  FMUL R41, R41, R11.reuse ;  /* 0x0000000b29297220 */ /* 0x080fe20000400000 */
[----:B------:R-:W-:Y:S01]  /*4620*/  PRMT R88, R89, 0x7604, R88 ;  /* 0x0000760459587816 */ /* 0x000fe20000000058 */
[----:B------:R-:W-:Y:S01]  /*4630*/  IMAD.SHL.U32 R109, R109, 0x1000000, RZ ;  /* 0x010000006d6d7824 */ /* 0x000fe200078e00ff */
[----:B------:R-:W-:Y:S01]  /*4640*/  PRMT R92, R93, 0x7604, R92 ;  /* 0x000076045d5c7816 */ /* 0x000fe2000000005c */
[----:B------:R-:W-:Y:S01]  /*4650*/  IMAD.SHL.U32 R15, R102, 0x1000000, RZ ;  /* 0x01000000660f7824 */ /* 0x000fe200078e00ff */
[----:B------:R-:W-:Y:S01]  /*4660*/  PRMT R96, R97, 0x7604, R96 ;  /* 0x0000760461607816 */ /* 0x000fe20000000060 */
[----:B------:R-:W-:Y:S01]  /*4670*/  FMUL R44, R44, R11 ;  /* 0x0000000b2c2c7220 */ /* 0x000fe20000400000 */
[----:B------:R-:W-:Y:S01]  /*4680*/  LOP3.LUT R100, R100, R17, RZ, 0xfc, !PT ;  /* 0x0000001164647212 */ /* 0x000fe200078efcff */
[-C--:B------:R-:W-:Y:S01]  /*4690*/  FMUL R45, R45, R11.reuse ;  /* 0x0000000b2d2d7220 */ /* 0x080fe20000400000 */
[----:B------:R-:W-:Y:S01]  /*46a0*/  SHF.L.U32 R17, R112, 0x18, RZ ;  /* 0x0000001870117819 */ /* 0x000fe200000006ff */
[-C--:B------:R-:W-:Y:S01]  /*46b0*/  FMUL R48, R48, R11.reuse ;  /* 0x0000000b30307220 */ /* 0x080fe20000400000 */
[----:B------:R-:W-:Y:S01]  /*46c0*/  LOP3.LUT R20, R20, 0xff0000, R13, 0xf8, !PT ;  /* 0x00ff000014147812 */ /* 0x000fe200078ef80d */
[----:B------:R-:W-:Y:S01]  /*46d0*/  IMAD.SHL.U32 R13, R104, 0x1000000, RZ ;  /* 0x01000000680d7824 */ /* 0x000fe200078e00ff */
[----:B------:R-:W-:Y:S01]  /*46e0*/  LOP3.LUT R19, R19, 0xff0000, R114, 0xf8, !PT ;  /* 0x00ff000013137812 */ /* 0x000fe200078ef872 */
[-C--:B------:R-:W-:Y:S01]  /*46f0*/  FMUL R49, R49, R11.reuse ;  /* 0x0000000b31317220 */ /* 0x080fe20000400000 */
[----:B------:R-:W-:Y:S01]  /*4700*/  LOP3.LUT R88, R88, 0xff0000, R95, 0xf8, !PT ;  /* 0x00ff000058587812 */ /* 0x000fe200078ef85f */
[-C--:B------:R-:W-:Y:S01]  /*4710*/  FMUL R52, R52, R11.reuse ;  /* 0x0000000b34347220 */ /* 0x080fe20000400000 */
[----:B------:R-:W-:Y:S01]  /*4720*/  LOP3.LUT R92, R92, 0xff0000, R105, 0xf8, !PT ;  /* 0x00ff00005c5c7812 */ /* 0x000fe200078ef869 */
[-C--:B------:R-:W-:Y:S01]  /*4730*/  FMUL R53, R53, R11.reuse ;  /* 0x0000000b35357220 */ /* 0x080fe20000400000 */
[----:B------:R-:W-:Y:S01]  /*4740*/  LOP3.LUT R96, R96, 0xff0000, R99, 0xf8, !PT ;  /* 0x00ff000060607812 */ /* 0x000fe200078ef863 */
[----:B------:R-:W-:Y:S01]  /*4750*/  FMUL R56, R56, R11 ;  /* 0x0000000b38387220 */ /* 0x000fe20000400000 */
[----:B------:R-:W-:Y:S01]  /*4760*/  LOP3.LUT R16, R16, R111, RZ, 0xfc, !PT ;  /* 0x0000006f10107212 */ /* 0x000fe200078efcff */
[----:B------:R-:W-:Y:S01]  /*4770*/  FMUL R57, R57, R11 ;  /* 0x0000000b39397220 */ /* 0x000fe20000400000 */
[----:B------:R-:W-:Y:S01]  /*4780*/  LOP3.LUT R17, R110, R17, RZ, 0xfc, !PT ;  /* 0x000000116e117212 */ /* 0x000fe200078efcff */
[-C--:B------:R-:W-:Y:S01]  /*4790*/  FMUL R60, R60, R11.reuse ;  /* 0x0000000b3c3c7220 */ /* 0x080fe20000400000 */
[----:B------:R-:W-:Y:S01]  /*47a0*/  LOP3.LUT R12, R19, R12, RZ, 0xfc, !PT ;  /* 0x0000000c130c7212 */ /* 0x000fe200078efcff */
[----:B------:R-:W-:Y:S01]  /*47b0*/  FMUL R61, R61, R11 ;  /* 0x0000000b3d3d7220 */ /* 0x000fe20000400000 */
[----:B------:R-:W-:Y:S01]  /*47c0*/  LOP3.LUT R119, R20, R119, RZ, 0xfc, !PT ;  /* 0x0000007714777212 */ /* 0x000fe200078efcff */
[----:B------:R-:W-:Y:S01]  /*47d0*/  FMUL R64, R64, R11 ;  /* 0x0000000b40407220 */ /* 0x000fe20000400000 */
[----:B------:R-:W-:Y:S01]  /*47e0*/  LOP3.LUT R13, R88, R13, RZ, 0xfc, !PT ;  /* 0x0000000d580d7212 */ /* 0x000fe200078efcff */
[----:B------:R-:W-:Y:S01]  /*47f0*/  FMUL R65, R65, R11 ;  /* 0x0000000b41417220 */ /* 0x000fe20000400000 */
[----:B------:R-:W-:Y:S01]  /*4800*/  LOP3.LUT R92, R92, R109, RZ, 0xfc, !PT ;  /* 0x0000006d5c5c7212 */ /* 0x000fe200078efcff */
[----:B------:R-:W-:Y:S01]  /*4810*/  FMUL R68, R68, R11 ;  /* 0x0000000b44447220 */ /* 0x000fe20000400000 */
[----:B------:R-:W-:Y:S01]  /*4820*/  LOP3.LUT R15, R96, R15, RZ, 0xfc, !PT ;  /* 0x0000000f600f7212 */ /* 0x000fe200078efcff */
[-C--:B------:R-:W-:Y:S01]  /*4830*/  FMUL R69, R69, R11.reuse ;  /* 0x0000000b45457220 */ /* 0x080fe20000400000 */
[----:B------:R-:W-:Y:S01]  /*4840*/  SEL R22, R17, R16, P1 ;  /* 0x0000001011167207 */ /* 0x000fe20000800000 */
[-C--:B------:R-:W-:Y:S01]  /*4850*/  FMUL R72, R72, R11.reuse ;  /* 0x0000000b48487220 */ /* 0x080fe20000400000 */
[-C--:B------:R-:W-:Y:S01]  /*4860*/  SHF.R.U32.HI R21, RZ, R10.reuse, R21 ;  /* 0x0000000aff157219 */ /* 0x080fe20000011615 */
[-C--:B------:R-:W-:Y:S01]  /*4870*/  FMUL R73, R73, R11.reuse ;  /* 0x0000000b49497220 */ /* 0x080fe20000400000 */
[----:B------:R-:W-:Y:S01]  /*4880*/  SHF.R.U32.HI R23, RZ, R10, R23 ;  /* 0x0000000aff177219 */ /* 0x000fe20000011617 */
[----:B------:R-:W-:Y:S01]  /*4890*/  FMUL R76, R76, R11 ;  /* 0x0000000b4c4c7220 */ /* 0x000fe20000400000 */
[----:B------:R-:W-:Y:S01]  /*48a0*/  SEL R17, R16, R17, P1 ;  /* 0x0000001110117207 */ /* 0x000fe20000800000 */
[-C--:B------:R-:W-:Y:S01]  /*48b0*/  FMUL R77, R77, R11.reuse ;  /* 0x0000000b4d4d7220 */ /* 0x080fe20000400000 */
[----:B------:R-:W-:Y:S01]  /*48c0*/  SEL R16, R119, R12, P1 ;  /* 0x0000000c77107207 */ /* 0x000fe20000800000 */
[----:B------:R-:W-:Y:S01]  /*48d0*/  FMUL R80, R80, R11 ;  /* 0x0000000b50507220 */ /* 0x000fe20000400000 */
        /* <DEDUP_REMOVED lines=9> */
[-C--:B------:R-:W-:Y:S01]  /*4970*/  FMUL R27, R27, R14.reuse ;  /* 0x0000000e1b1b7220 */ /* 0x080fe20000400000 */
[----:B------:R-:W-:Y:S01]  /*4980*/  LOP3.LUT R11, R21, 0xf, RZ, 0xc0, !PT ;  /* 0x0000000f150b7812 */ /* 0x000fe200078ec0ff */
[-C--:B------:R-:W-:Y:S01]  /*4990*/  FMUL R30, R30, R14.reuse ;  /* 0x0000000e1e1e7220 */ /* 0x080fe20000400000 */
[----:B------:R-:W-:Y:S01]  /*49a0*/  LOP3.LUT R12, R23, 0xf, RZ, 0xc0, !PT ;  /* 0x0000000f170c7812 */ /* 0x000fe200078ec0ff */
[-C--:B------:R-:W-:Y:S01]  /*49b0*/  FMUL R31, R31, R14.reuse ;  /* 0x0000000e1f1f7220 */ /* 0x080fe20000400000 */
[----:B------:R-:W-:Y:S01]  /*49c0*/  SHF.L.U32 R19, R6, 0x1f, RZ ;  /* 0x0000001f06137819 */ /* 0x000fe200000006ff */
[----:B------:R-:W-:Y:S01]  /*49d0*/  SHFL.IDX PT, R16, R16, R11, 0x1c1f ;  /* 0x001c1f0b10107589 */ /* 0x000fe200000e0000 */
[-C--:B------:R-:W-:Y:S01]  /*49e0*/  FMUL R34, R34, R14.reuse ;  /* 0x0000000e22227220 */ /* 0x080fe20000400000 */
[-C--:B------:R-:W-:Y:S01]  /*49f0*/  FMUL R35, R35, R14.reuse ;  /* 0x0000000e23237220 */ /* 0x080fe20000400000 */
[----:B------:R1:W2:Y:S01]  /*4a00*/  SYNCS.PHASECHK.TRANS64.TRYWAIT P3, [UR6+0xe000], R19 ;  /* 0x00e00013ff0075a7 */ /* 0x0002a20008060146 */
[----:B------:R-:W3:Y:S01]  /*4a10*/  SHFL.IDX PT, R119, R119, R12, 0x1c1f ;  /* 0x001c1f0c77777589 */ /* 0x000ee200000e0000 */
[-C--:B------:R-:W-:Y:S01]  /*4a20*/  FMUL R38, R38, R14.reuse ;  /* 0x0000000e26267220 */ /* 0x080fe20000400000 */
[-C--:B------:R-:W-:Y:S01]  /*4a30*/  FMUL R39, R39, R14.reuse ;  /* 0x0000000e27277220 */ /* 0x080fe20000400000 */
[-C--:B------:R-:W-:Y:S01]  /*4a40*/  FMUL R42, R42, R14.reuse ;  /* 0x0000000e2a2a7220 */ /* 0x080fe20000400000 */
[----:B------:R-:W-:Y:S01]  /*4a50*/  SHFL.IDX PT, R18, R18, R11, 0x1c1f ;  /* 0x001c1f0b12127589 */ /* 0x000fe200000e0000 */
[-C--:B------:R-:W-:Y:S01]  /*4a60*/  FMUL R43, R43, R14.reuse ;  /* 0x0000000e2b2b7220 */ /* 0x080fe20000400000 */
[-C--:B------:R-:W-:Y:S01]  /*4a70*/  FMUL R46, R46, R14.reuse ;  /* 0x0000000e2e2e7220 */ /* 0x080fe20000400000 */
[-C--:B------:R-:W-:Y:S01]  /*4a80*/  FMUL R47, R47, R14.reuse ;  /* 0x0000000e2f2f7220 */ /* 0x080fe20000400000 */
[----:B------:R-:W4:Y:S01]  /*4a90*/  SHFL.IDX PT, R13, R13, R12, 0x1c1f ;  /* 0x001c1f0c0d0d7589 */ /* 0x000f2200000e0000 */
[-C--:B------:R-:W-:Y:S01]  /*4aa0*/  FMUL R50, R50, R14.reuse ;  /* 0x0000000e32327220 */ /* 0x080fe20000400000 */
[-C--:B------:R-:W-:Y:S01]  /*4ab0*/  FMUL R51, R51, R14.reuse ;  /* 0x0000000e33337220 */ /* 0x080fe20000400000 */
[-C--:B------:R-:W-:Y:S01]  /*4ac0*/  FMUL R54, R54, R14.reuse ;  /* 0x0000000e36367220 */ /* 0x080fe20000400000 */
[----:B------:R-:W-:Y:S01]  /*4ad0*/  SHFL.IDX PT, R20, R20, R11, 0x1c1f ;  /* 0x001c1f0b14147589 */ /* 0x000fe200000e0000 */
[-C--:B------:R-:W-:Y:S01]  /*4ae0*/  FMUL R55, R55, R14.reuse ;  /* 0x0000000e37377220 */ /* 0x080fe20000400000 */
[-C--:B------:R-:W-:Y:S01]  /*4af0*/  FMUL R58, R58, R14.reuse ;  /* 0x0000000e3a3a7220 */ /* 0x080fe20000400000 */
[-C--:B------:R-:W-:Y:S01]  /*4b00*/  FMUL R59, R59, R14.reuse ;  /* 0x0000000e3b3b7220 */ /* 0x080fe20000400000 */
[----:B------:R-:W5:Y:S01]  /*4b10*/  SHFL.IDX PT, R15, R15, R12, 0x1c1f ;  /* 0x001c1f0c0f0f7589 */ /* 0x000f6200000e0000 */
[-C--:B------:R-:W-:Y:S01]  /*4b20*/  FMUL R62, R62, R14.reuse ;  /* 0x0000000e3e3e7220 */ /* 0x080fe20000400000 */
[-C--:B------:R-:W-:Y:S01]  /*4b30*/  FMUL R63, R63, R14.reuse ;  /* 0x0000000e3f3f7220 */ /* 0x080fe20000400000 */
[-C--:B------:R-:W-:Y:S01]  /*4b40*/  FMUL R66, R66, R14.reuse ;  /* 0x0000000e42427220 */ /* 0x080fe20000400000 */
[----:B------:R-:W-:Y:S01]  /*4b50*/  SHFL.IDX PT, R22, R22, R11, 0x1c1f ;  /* 0x001c1f0b16167589 */ /* 0x000fe200000e0000 */
[-C--:B------:R-:W-:Y:S01]  /*4b60*/  FMUL R67, R67, R14.reuse ;  /* 0x0000000e43437220 */ /* 0x080fe20000400000 */
[-C--:B------:R-:W-:Y:S01]  /*4b70*/  FMUL R70, R70, R14.reuse ;  /* 0x0000000e46467220 */ /* 0x080fe20000400000 */
[----:B------:R-:W-:Y:S01]  /*4b80*/  FMUL R71, R71, R14 ;  /* 0x0000000e47477220 */ /* 0x000fe20000400000 */
[----:B------:R-:W1:Y:S01]  /*4b90*/  SHFL.IDX PT, R17, R17, R12, 0x1c1f ;  /* 0x001c1f0c11117589 */ /* 0x000e6200000e0000 */
[----:B---3--:R-:W-:Y:S01]  /*4ba0*/  PRMT R118, R16, R0, R119 ;  /* 0x0000000010767216 */ /* 0x008fe20000000077 */
[-C--:B------:R-:W-:Y:S01]  /*4bb0*/  FMUL R74, R74, R14.reuse ;  /* 0x0000000e4a4a7220 */ /* 0x080fe20000400000 */
[-C--:B------:R-:W-:Y:S01]  /*4bc0*/  FMUL R75, R75, R14.reuse ;  /* 0x0000000e4b4b7220 */ /* 0x080fe20000400000 */
[-C--:B------:R-:W-:Y:S01]  /*4bd0*/  FMUL R78, R78, R14.reuse ;  /* 0x0000000e4e4e7220 */ /* 0x080fe20000400000 */
[-C--:B------:R-:W-:Y:S01]  /*4be0*/  FMUL R79, R79, R14.reuse ;  /* 0x0000000e4f4f7220 */ /* 0x080fe20000400000 */
[-C--:B------:R-:W-:Y:S01]  /*4bf0*/  FMUL R82, R82, R14.reuse ;  /* 0x0000000e52527220 */ /* 0x080fe20000400000 */
[-C--:B------:R-:W-:Y:S01]  /*4c00*/  FMUL R83, R83, R14.reuse ;  /* 0x0000000e53537220 */ /* 0x080fe20000400000 */
[-C--:B------:R-:W-:Y:S01]  /*4c10*/  FMUL R86, R86, R14.reuse ;  /* 0x0000000e56567220 */ /* 0x080fe20000400000 */
[----:B------:R-:W-:Y:S01]  /*4c20*/  FMUL R87, R87, R14 ;  /* 0x0000000e57577220 */ /* 0x000fe20000400000 */
[----:B----4-:R-:W-:-:S02]  /*4c30*/  PRMT R88, R18, R0, R13 ;  /* 0x0000000012587216 */ /* 0x010fc4000000000d */
[-C--:B------:R-:W-:Y:S02]  /*4c40*/  PRMT R89, R18, R7.reuse, R13 ;  /* 0x0000000712597216 */ /* 0x080fe4000000000d */
[-C--:B------:R-:W-:Y:S02]  /*4c50*/  PRMT R119, R16, R7.reuse, R119 ;  /* 0x0000000710777216 */ /* 0x080fe40000000077 */
[CCC-:B-----5:R-:W-:Y:S02]  /*4c60*/  PRMT R90, R20.reuse, R0.reuse, R15.reuse ;  /* 0x00000000145a7216 */ /* 0x1e0fe4000000000f */
[-C--:B------:R-:W-:Y:S02]  /*4c70*/  PRMT R91, R20, R7.reuse, R15 ;  /* 0x00000007145b7216 */ /* 0x080fe4000000000f */
[C-C-:B-1----:R-:W-:Y:S02]  /*4c80*/  PRMT R116, R22.reuse, R0, R17.reuse ;  /* 0x0000000016747216 */ /* 0x142fe40000000011 */
[----:B------:R-:W-:Y:S01]  /*4c90*/  PRMT R117, R22, R7, R17 ;  /* 0x0000000716757216 */ /* 0x000fe20000000011 */
[----:B--2---:R-:W-:Y:S06]  /*4ca0*/  @!P0 BRA `(.L_x_27) ;  /* 0x0000000000048947 */ /* 0x004fec0003800000 */
[----:B------:R-:W-:Y:S01]  /*4cb0*/  BPT.TRAP 0x1 ;  /* 0x000000040000795c */ /* 0x000fe20000300000 */
.L_x_27:
[----:B------:R-:W-:Y:S05]  /*4cc0*/  @P3 BRA `(.L_x_28) ;  /* 0x0000000000083947 */ /* 0x000fea0003800000 */
[----:B------:R-:W1:Y:S02]  /*4cd0*/  SYNCS.PHASECHK.TRANS64.TRYWAIT P3, [UR6+0xe000], R19 ;  /* 0x00e00013ff0075a7 */ /* 0x000e640008060146 */
[----:B-1----:R-:W-:Y:S05]  /*4ce0*/  @!P3 BRA `(.L_x_29) ;  /* 0x000000540040b947 */ /* 0x002fea0003800000 */
.L_x_28:
[----:B------:R-:W-:Y:S01]  /*4cf0*/  ULEA UR6, UR23, UR20, 0x9 ;  /* 0x0000001417067291 */ /* 0x000fe2000f8e483f */
[----:B------:R-:W-:Y:S01]  /*4d00*/  WARPGROUP.ARRIVE ;  /* 0x00000000000079c5 */ /* 0x000fe20000000000 */
[----:B------:R-:W-:-:S07]  /*4d10*/  UMOV UR7, 0x80000020 ;  /* 0x8000002000077882 */ /* 0x000fce0000000000 */
[----:B------:R-:W-:Y:S01]  /*4d20*/  QGMMA.64x128x32.F32.E4M3.E4M3 R24, R88, gdesc[UR4], R24, gsb0 ;  /* 0x01e0000458187df3 */ /* 0x000fe20008000818 */
        /* <DEDUP_REMOVED lines=8> */
.L_x_30:
[----:B------:R-:W-:-:S04]  /*4db0*/  ULEA UR6, UR21, UR36, 0x3 ;  /* 0x0000002415067291 */ /* 0x000fc8000f8e183f */
[----:B------:R-:W-:-:S04]  /*4dc0*/  UIADD3 UR6, UR6, 0xe028, URZ ;  /* 0x0000e02806067890 */ /* 0x000fc8000fffe03f */
[----:B------:R-:W-:-:S09]  /*4dd0*/  UPRMT UR6, URZ, 0x654, UR6 ;  /* 0x000006543f067896 */ /* 0x000fd20008000006 */
[----:B------:R-:W-:Y:S01]  /*4de0*/  SYNCS.ARRIVE.TRANS64.RED.A1T0 RZ, [UR6], RZ ;  /* 0x000000ffffff79a7 */ /* 0x000fe20008100406 */
[----:B------:R-:W-:Y:S05]  /*4df0*/  @P2 BRA `(.L_x_31) ;  /* 0x0000000000042947 */ /* 0x000fea0003800000 */
[----:B------:R-:W-:Y:S01]  /*4e00*/  BPT.TRAP 0x1 ;  /* 0x000000040000795c */ /* 0x000fe20000300000 */
.L_x_31:
[----:B------:R-:W-:-:S04]  /*4e10*/  UIADD3 UR21, UR21, 0x1, URZ ;  /* 0x0000000115157890 */ /* 0x000fc8000fffe03f */
[----:B------:R-:W-:-:S04]  /*4e20*/  UISETP.NE.AND UP0, UPT, UR21, 0x5, UPT ;  /* 0x000000051500788c */ /* 0x000fc8000bf05270 */
[----:B------:R-:W-:Y:S01]  /*4e30*/  USEL UR21, UR21, URZ, UP0 ;  /* 0x0000003f15157287 */ /* 0x000fe20008000000 */
[----:B------:R-:W-:Y:S11]  /*4e40*/  @!P0 BRA `(.L_x_32) ;  /* 0x0000000000048947 */ /* 0x000ff60003800000 */
[----:B------:R-:W-:Y:S01]  /*4e50*/  BPT.TRAP 0x1 ;  /* 0x000000040000795c */ /* 0x000fe20000300000 */
.L_x_32:
[----:B------:R-:W-:-:S04]  /*4e60*/  ULEA UR6, UR21, UR36, 0x3 ;  /* 0x0000002415067291 */ /* 0x000fc8000f8e183f */
[----:B------:R-:W-:-:S04]  /*4e70*/  UIADD3 UR6, UR6, 0xe028, URZ ;  /* 0x0000e02806067890 */ /* 0x000fc8000fffe03f */
[----:B------:R-:W-:-:S09]  /*4e80*/  UPRMT UR6, URZ, 0x654, UR6 ;  /* 0x000006543f067896 */ /* 0x000fd20008000006 */
[----:B------:R-:W-:Y:S01]  /*4e90*/  SYNCS.ARRIVE.TRANS64.RED.A1T0 RZ, [UR6], RZ ;  /* 0x000000ffffff79a7 */ /* 0x000fe20008100406 */
[----:B------:R-:W-:Y:S05]  /*4ea0*/  @P2 BRA `(.L_x_33) ;  /* 0x0000000000042947 */ /* 0x000fea0003800000 */
[----:B------:R-:W-:Y:S01]  /*4eb0*/  BPT.TRAP 0x1 ;  /* 0x000000040000795c */ /* 0x000fe20000300000 */
.L_x_33:
[----:B------:R-:W-:Y:S01]  /*4ec0*/  UIADD3 UR23, UR23, 0x1, URZ ;  /* 0x0000000117177890 */ /* 0x000fe2000fffe03f */
[C---:B------:R-:W-:Y:S01]  /*4ed0*/  ISETP.GT.AND P3, PT, R3.reuse, 0x2, PT ;  /* 0x000000020300780c */ /* 0x040fe20003f64270 */
[----:B------:R-:W-:Y:S01]  /*4ee0*/  UIADD3 UR21, UR21, 0x1, URZ ;  /* 0x0000000115157890 */ /* 0x000fe2000fffe03f */
[----:B------:R-:W-:Y:S01]  /*4ef0*/  VIADD R3, R3, 0xffffffff ;  /* 0xffffffff03037836 */ /* 0x000fe20000000000 */
[----:B------:R-:W-:Y:S01]  /*4f00*/  UISETP.NE.AND UP2, UPT, UR23, 0x5, UPT ;  /* 0x000000051700788c */ /* 0x000fe2000bf45270 */
[----:B------:R-:W-:Y:S01]  /*4f10*/  VIADD R2, R2, 0x40 ;  /* 0x0000004002027836 */ /* 0x000fe20000000000 */
[----:B------:R-:W-:Y:S01]  /*4f20*/  UISETP.NE.AND UP0, UPT, UR21, 0x5, UPT ;  /* 0x000000051500788c */ /* 0x000fe2000bf05270 */
[----:B------:R-:W-:Y:S01]  /*4f30*/  IMAD.MOV.U32 R13, RZ, RZ, R4 ;  /* 0x000000ffff0d7224 */ /* 0x000fe200078e0004 */
[----:B------:R-:W-:Y:S01]  /*4f40*/  USEL UR6, URZ, 0x1, UP2 ;  /* 0x000000013f067887 */ /* 0x000fe20009000000 */
[----:B------:R-:W-:Y:S01]  /*4f50*/  MOV R15, R5 ;  /* 0x00000005000f7202 */ /* 0x000fe20000000f00 */
[----:B------:R-:W-:-:S02]  /*4f60*/  USEL UR21, UR21, URZ, UP0 ;  /* 0x0000003f15157287 */ /* 0x000fc40008000000 */
[----:B------:R-:W-:Y:S02]  /*4f70*/  USEL UR23, UR23, URZ, UP2 ;  /* 0x0000003f17177287 */ /* 0x000fe40009000000 */
[----:B------:R-:W-:Y:S01]  /*4f80*/  LOP3.LUT R6, R6, UR6, RZ, 0x3c, !PT ;  /* 0x0000000606067c12 */ /* 0x000fe2000f8e3cff */
[----:B------:R-:W-:Y:S09]  /*4f90*/  @P3 BRA `(.L_x_34) ;  /* 0xffffffdc00cc3947 */ /* 0x000ff2000383ffff */
.L_x_23:
[----:B------:R-:W-:-:S13]  /*4fa0*/  ISETP.GE.AND P3, PT, R3, 0x1, PT ;  /* 0x000000010300780c */ /* 0x000fda0003f66270 */
[----:B------:R-:W-:Y:S05]  /*4fb0*/  @!P3 BRA `(.L_x_35) ;  /* 0x000000240050b947 */ /* 0x000fea0003800000 */
[----:B------:R-:W-:Y:S01]  /*4fc0*/  IMAD.MOV.U32 R10, RZ, RZ, R4 ;  /* 0x000000ffff0a7224 */ /* 0x000fe200078e0004 */
[----:B------:R-:W-:Y:S01]  /*4fd0*/  ULDC UR24, c[0x0][0x28c] ;  /* 0x0000a30000187ab9 */ /* 0x000fe20000000800 */
[----:B------:R-:W-:Y:S01]  /*4fe0*/  IMAD.MOV.U32 R13, RZ, RZ, R5 ;  /* 0x000000ffff0d7224 */ /* 0x000fe200078e0005 */
[----:B------:R-:W-:-:S06]  /*4ff0*/  ULDC UR25, c[0x0][0x604] ;  /* 0x0001810000197ab9 */ /* 0x000fcc0000000800 */
.L_x_46:
[----:B-1----:R-:W-:Y:S05]  /*5000*/  @!P0 BRA `(.L_x_36) ;  /* 0x0000000000048947 */ /* 0x002fea0003800000 */
[----:B------:R-:W-:Y:S01]  /*5010*/  BPT.TRAP 0x1 ;  /* 0x000000040000795c */ /* 0x000fe20000300000 */
.L_x_36:
[----:B------:R-:W-:Y:S01]  /*5020*/  ULEA UR6, UR23, UR36, 0x3 ;  /* 0x0000002417067291 */ /* 0x000fe2000f8e183f */
[----:B------:R-:W-:-:S08]  /*5030*/  SHF.L.U32 R4, R6, 0x1f, RZ ;  /* 0x0000001f06047819 */ /* 0x000fd000000006ff */
[----:B------:R-:W2:Y:S02]  /*5040*/  SYNCS.PHASECHK.TRANS64.TRYWAIT P3, [UR6+0xe000], R4 ;  /* 0x00e00004ff0075a7 */ /* 0x000ea40008060146 */
[----:B--2---:R-:W-:Y:S05]  /*5050*/  @!P3 BRA `(.L_x_37) ;  /* 0x00000050007cb947 */ /* 0x004fea0003800000 */
.L_x_107:
        /* <DEDUP_REMOVED lines=27> */
.L_x_38:
[C---:B--2---:R-:W-:Y:S01]  /*5210*/  VIADD R5, R2.reuse, 0x8 ;  /* 0x0000000802057836 */ /* 0x044fe20000000000 */
[C---:B------:R-:W-:Y:S01]  /*5220*/  ISETP.GE.AND P6, PT, R2.reuse, UR24, PT ;  /* 0x0000001802007c0c */ /* 0x040fe2000bfc6270 */
[C---:B------:R-:W-:Y:S01]  /*5230*/  VIADD R4, R2.reuse, 0x1 ;  /* 0x0000000102047836 */ /* 0x040fe20000000000 */
[----:B------:R-:W-:Y:S01]  /*5240*/  P2R R20, PR, RZ, 0x4 ;  /* 0x00000004ff147803 */ /* 0x000fe20000000000 */
[C---:B-1----:R-:W-:Y:S01]  /*5250*/  VIADD R14, R2.reuse, 0x9 ;  /* 0x00000009020e7836 */ /* 0x042fe20000000000 */
[----:B------:R-:W-:Y:S01]  /*5260*/  ISETP.GE.AND P5, PT, R5, UR24, PT ;  /* 0x0000001805007c0c */ /* 0x000fe2000bfa6270 */
[----:B------:R-:W-:Y:S01]  /*5270*/  VIADD R5, R2, 0x11 ;  /* 0x0000001102057836 */ /* 0x000fe20000000000 */
[----:B------:R-:W-:Y:S01]  /*5280*/  ISETP.GE.AND P4, PT, R4, UR24, PT ;  /* 0x0000001804007c0c */ /* 0x000fe2000bf86270 */
[----:B------:R-:W-:Y:S01]  /*5290*/  VIADD R4, R2, 0x10 ;  /* 0x0000001002047836 */ /* 0x000fe20000000000 */
[----:B------:R-:W-:Y:S01]  /*52a0*/  FSEL R90, R90, -INF , !P6 ;  /* 0xff8000005a5a7808 */ /* 0x000fe20007000000 */
[C---:B------:R-:W-:Y:S01]  /*52b0*/  VIADD R15, R2.reuse, 0x19 ;  /* 0x00000019020f7836 */ /* 0x040fe20000000000 */
[----:B------:R-:W-:Y:S01]  /*52c0*/  FSEL R120, R89, -INF , !P4 ;  /* 0xff80000059787808 */ /* 0x000fe20006000000 */
[C---:B------:R-:W-:Y:S01]  /*52d0*/  VIADD R21, R2.reuse, 0x20 ;  /* 0x0000002002157836 */ /* 0x040fe20000000000 */
[----:B------:R-:W-:Y:S01]  /*52e0*/  FSEL R91, R91, -INF , !P4 ;  /* 0xff8000005b5b7808 */ /* 0x000fe20006000000 */
[C---:B------:R-:W-:Y:S01]  /*52f0*/  VIADD R16, R2.reuse, 0x28 ;  /* 0x0000002802107836 */ /* 0x040fe20000000000 */
[----:B------:R-:W-:Y:S01]  /*5300*/  ISETP.GE.AND P4, PT, R5, UR24, PT ;  /* 0x0000001805007c0c */ /* 0x000fe2000bf86270 */
[----:B------:R-:W-:Y:S01]  /*5310*/  VIADD R22, R2, 0x31 ;  /* 0x0000003102167836 */ /* 0x000fe20000000000 */
[----:B------:R-:W-:Y:S01]  /*5320*/  ISETP.GE.AND P3, PT, R14, UR24, PT ;  /* 0x000000180e007c0c */ /* 0x000fe2000bf66270 */
[----:B------:R-:W-:Y:S01]  /*5330*/  ULEA UR6, UR23, UR36, 0x3 ;  /* 0x0000002417067291 */ /* 0x000fe2000f8e183f */
[----:B------:R-:W-:-:S02]  /*5340*/  IADD3 R5, R2, 0x18, RZ ;  /* 0x0000001802057810 */ /* 0x000fc40007ffe0ff */
[----:B------:R-:W-:Y:S01]  /*5350*/  FSEL R121, R88, -INF , !P6 ;  /* 0xff80000058797808 */ /* 0x000fe20007000000 */
[----:B------:R-:W-:Y:S01]  /*5360*/  VIADD R88, R2, 0x39 ;  /* 0x0000003902587836 */ /* 0x000fe20000000000 */
[----:B------:R-:W-:Y:S02]  /*5370*/  FMNMX R14, R90, R13, !PT ;  /* 0x0000000d5a0e7209 */ /* 0x000fe40007800000 */
[----:B------:R-:W-:Y:S02]  /*5380*/  ISETP.GE.AND P6, PT, R4, UR24, PT ;  /* 0x0000001804007c0c */ /* 0x000fe4000bfc6270 */
[----:B------:R-:W-:Y:S02]  /*5390*/  FSEL R122, R92, -INF , !P5 ;  /* 0xff8000005c7a7808 */ /* 0x000fe40006800000 */
[----:B------:R-:W-:Y:S02]  /*53a0*/  FSEL R4, R94, -INF , !P5 ;  /* 0xff8000005e047808 */ /* 0x000fe40006800000 */
[----:B------:R-:W-:-:S02]  /*53b0*/  ISETP.GE.AND P5, PT, R5, UR24, PT ;  /* 0x0000001805007c0c */ /* 0x000fc4000bfa6270 */
[----:B------:R-:W-:Y:S02]  /*53c0*/  FMNMX R5, R91, R14, !PT ;  /* 0x0000000e5b057209 */ /* 0x000fe40007800000 */
[----:B------:R-:W-:Y:S02]  /*53d0*/  FSEL R95, R95, -INF , !P3 ;  /* 0xff8000005f5f7808 */ /* 0x000fe40005800000 */
[----:B------:R-:W-:Y:S02]  /*53e0*/  FMNMX R14, R4, R5, !PT ;  /* 0x00000005040e7209 */ /* 0x000fe40007800000 */
[----:B------:R-:W-:Y:S02]  /*53f0*/  FSEL R98, R98, -INF , !P6 ;  /* 0xff80000062627808 */ /* 0x000fe40007000000 */
[----:B------:R-:W-:Y:S02]  /*5400*/  FMNMX R5, R95, R14, !PT ;  /* 0x0000000e5f057209 */ /* 0x000fe40007800000 */
[----:B------:R-:W-:-:S02]  /*5410*/  FSEL R99, R99, -INF , !P4 ;  /* 0xff80000063637808 */ /* 0x000fc40006000000 */
[----:B------:R-:W-:Y:S02]  /*5420*/  FMNMX R14, R98, R5, !PT ;  /* 0x00000005620e7209 */ /* 0x000fe40007800000 */
[----:B------:R-:W-:Y:S02]  /*5430*/  FSEL R94, R93, -INF , !P3 ;  /* 0xff8000005d5e7808 */ /* 0x000fe40005800000 */
[----:B------:R-:W-:Y:S01]  /*5440*/  ISETP.GE.AND P3, PT, R15, UR24, PT ;  /* 0x000000180f007c0c */ /* 0x000fe2000bf66270 */
[----:B------:R-:W-:Y:S01]  /*5450*/  VIADD R15, R2, 0x21 ;  /* 0x00000021020f7836 */ /* 0x000fe20000000000 */
[----:B------:R-:W-:Y:S02]  /*5460*/  FSEL R102, R102, -INF , !P5 ;  /* 0xff80000066667808 */ /* 0x000fe40006800000 */
[----:B------:R-:W-:Y:S02]  /*5470*/  FMNMX R5, R99, R14, !PT ;  /* 0x0000000e63057209 */ /* 0x000fe40007800000 */
[----:B------:R-:W-:-:S02]  /*5480*/  ISETP.GE.AND P2, PT, R21, UR24, PT ;  /* 0x0000001815007c0c */ /* 0x000fc4000bf46270 */
[----:B------:R-:W-:Y:S02]  /*5490*/  FSEL R103, R103, -INF , !P3 ;  /* 0xff80000067677808 */ /* 0x000fe40005800000 */
[----:B------:R-:W-:Y:S02]  /*54a0*/  FMNMX R14, R102, R5, !PT ;  /* 0x00000005660e7209 */ /* 0x000fe40007800000 */
[----:B------:R-:W-:Y:S02]  /*54b0*/  P2R R18, PR, RZ, 0x2 ;  /* 0x00000002ff127803 */ /* 0x000fe40000000000 */
[----:B------:R-:W-:Y:S01]  /*54c0*/  ISETP.GE.AND P1, PT, R15, UR24, PT ;  /* 0x000000180f007c0c */ /* 0x000fe2000bf26270 */
[----:B------:R-:W-:Y:S01]  /*54d0*/  VIADD R15, R2, 0x29 ;  /* 0x00000029020f7836 */ /* 0x000fe20000000000 */
[----:B------:R-:W-:Y:S02]  /*54e0*/  FSEL R106, R106, -INF , !P2 ;  /* 0xff8000006a6a7808 */ /* 0x000fe40005000000 */
[----:B------:R-:W-:-:S02]  /*54f0*/  FMNMX R5, R103, R14, !PT ;  /* 0x0000000e67057209 */ /* 0x000fc40007800000 */
[----:B------:R-:W-:Y:S02]  /*5500*/  P2R R19, PR, RZ, 0x1 ;  /* 0x00000001ff137803 */ /* 0x000fe40000000000 */
[----:B------:R-:W-:Y:S01]  /*5510*/  ISETP.GE.AND P0, PT, R16, UR24, PT ;  /* 0x0000001810007c0c */ /* 0x000fe2000bf06270 */
[----:B------:R-:W-:Y:S01]  /*5520*/  VIADD R16, R2, 0x30 ;  /* 0x0000003002107836 */ /* 0x000fe20000000000 */
[----:B------:R-:W-:Y:S02]  /*5530*/  FSEL R107, R107, -INF , !P1 ;  /* 0xff8000006b6b7808 */ /* 0x000fe40004800000 */
[----:B------:R-:W-:Y:S02]  /*5540*/  FMNMX R14, R106, R5, !PT ;  /* 0x000000056a0e7209 */ /* 0x000fe40007800000 */
[----:B------:R-:W-:Y:S02]  /*5550*/  ISETP.GE.AND P2, PT, R15, UR24, PT ;  /* 0x000000180f007c0c */ /* 0x000fe4000bf46270 */
[----:B------:R-:W-:-:S02]  /*5560*/  FSEL R110, R110, -INF , !P0 ;  /* 0xff8000006e6e7808 */ /* 0x000fc40004000000 */
[----:B------:R-:W-:Y:S02]  /*5570*/  FMNMX R5, R107, R14, !PT ;  /* 0x0000000e6b057209 */ /* 0x000fe40007800000 */
[----:B------:R-:W-:Y:S02]  /*5580*/  FSEL R101, R101, -INF , !P3 ;  /* 0xff80000065657808 */ /* 0x000fe40005800000 */
[----:B------:R-:W-:Y:S02]  /*5590*/  FSEL R111, R111, -INF , !P2 ;  /* 0xff8000006f6f7808 */ /* 0x000fe40005000000 */
[----:B------:R-:W-:Y:S02]  /*55a0*/  FMNMX R14, R110, R5, !PT ;  /* 0x000000056e0e7209 */ /* 0x000fe40007800000 */
[----:B------:R-:W-:Y:S02]  /*55b0*/  ISETP.GE.AND P3, PT, R16, UR24, PT ;  /* 0x0000001810007c0c */ /* 0x000fe4000bf66270 */
[----:B------:R-:W-:-:S02]  /*55c0*/  FSEL R97, R97, -INF , !P4 ;  /* 0xff80000061617808 */ /* 0x000fc40006000000 */
[----:B------:R-:W-:Y:S02]  /*55d0*/  IADD3 R23, R2, 0x38, RZ ;  /* 0x0000003802177810 */ /* 0x000fe40007ffe0ff */
[----:B------:R-:W-:Y:S02]  /*55e0*/  FSEL R114, R114, -INF , !P3 ;  /* 0xff80000072727808 */ /* 0x000fe40005800000 */
[----:B------:R-:W-:Y:S02]  /*55f0*/  FMNMX R5, R111, R14, !PT ;  /* 0x0000000e6f057209 */ /* 0x000fe40007800000 */
[----:B------:R-:W-:Y:S02]  /*5600*/  ISETP.GE.AND P4, PT, R22, UR24, PT ;  /* 0x0000001816007c0c */ /* 0x000fe4000bf86270 */
[----:B------:R-:W-:Y:S02]  /*5610*/  FSEL R100, R100, -INF , !P5 ;  /* 0xff80000064647808 */ /* 0x000fe40006800000 */
[----:B------:R-:W-:-:S02]  /*5620*/  FSEL R115, R115, -INF , !P4 ;  /* 0xff80000073737808 */ /* 0x000fc40006000000 */
[----:B------:R-:W-:Y:S02]  /*5630*/  FMNMX R14, R114, R5, !PT ;  /* 0x00000005720e7209 */ /* 0x000fe40007800000 */
[----:B------:R-:W-:Y:S02]  /*5640*/  ISETP.GE.AND P5, PT, R23, UR24, PT ;  /* 0x0000001817007c0c */ /* 0x000fe4000bfa6270 */
[----:B------:R-:W-:Y:S02]  /*5650*/  FSEL R96, R96, -INF , !P6 ;  /* 0xff80000060607808 */ /* 0x000fe40007000000 */
[----:B------:R-:W-:Y:S02]  /*5660*/  FSEL R118, R118, -INF , !P5 ;  /* 0xff80000076767808 */ /* 0x000fe40006800000 */
[----:B------:R-:W-:Y:S02]  /*5670*/  FMNMX R5, R115, R14, !PT ;  /* 0x0000000e73057209 */ /* 0x000fe40007800000 */
[----:B------:R-:W-:-:S02]  /*5680*/  ISETP.GE.AND P6, PT, R88, UR24, PT ;  /* 0x0000001858007c0c */ /* 0x000fc4000bfc6270 */
[----:B------:R-:W-:Y:S02]  /*5690*/  FMNMX R14, R118, R5, !PT ;  /* 0x00000005760e7209 */ /* 0x000fe40007800000 */
[----:B------:R-:W-:Y:S02]  /*56a0*/  FSEL R119, R119, -INF , !P6 ;  /* 0xff80000077777808 */ /* 0x000fe40007000000 */
[----:B------:R-:W-:Y:S02]  /*56b0*/  P2R R15, PR, RZ, 0x1 ;  /* 0x00000001ff0f7803 */ /* 0x000fe40000000000 */
[----:B------:R-:W-:Y:S02]  /*56c0*/  FMNMX R14, R119, R14, !PT ;  /* 0x0000000e770e7209 */ /* 0x000fe40007800000 */
[----:B------:R-:W-:Y:S02]  /*56d0*/  FSEL R109, R109, -INF , !P2 ;  /* 0xff8000006d6d7808 */ /* 0x000fe40005000000 */
[----:B------:R-:W-:Y:S01]  /*56e0*/  ISETP.NE.AND P2, PT, R20, RZ, PT ;  /* 0x000000ff1400720c */ /* 0x000fe20003f45270 */
[----:B------:R-:W1:Y:S01]  /*56f0*/  SHFL.BFLY PT, R5, R14, 0x1, 0x1f ;  /* 0x0c201f000e057f89 */ /* 0x000e6200000e0000 */
[----:B------:R-:W-:-:S02]  /*5700*/  FSEL R112, R112, -INF , !P3 ;  /* 0xff80000070707808 */ /* 0x000fc40005800000 */
[----:B------:R-:W-:Y:S02]  /*5710*/  P2R R17, PR, RZ, 0x2 ;  /* 0x00000002ff117803 */ /* 0x000fe40000000000 */
[----:B------:R-:W-:Y:S02]  /*5720*/  ISETP.GE.AND P1, PT, R21, UR24, PT ;  /* 0x0000001815007c0c */ /* 0x000fe4000bf26270 */
[----:B------:R-:W-:Y:S02]  /*5730*/  FSEL R117, R117, -INF , !P6 ;  /* 0xff80000075757808 */ /* 0x000fe40007000000 */
[----:B------:R-:W-:Y:S02]  /*5740*/  FSEL R116, R116, -INF , !P5 ;  /* 0xff80000074747808 */ /* 0x000fe40006800000 */
[----:B------:R-:W-:Y:S02]  /*5750*/  FSEL R104, R104, -INF , !P1 ;  /* 0xff80000068687808 */ /* 0x000fe40004800000 */
[----:B------:R-:W-:-:S02]  /*5760*/  ISETP.NE.AND P1, PT, R17, RZ, PT ;  /* 0x000000ff1100720c */ /* 0x000fc40003f25270 */
[----:B------:R-:W-:Y:S02]  /*5770*/  FSEL R113, R113, -INF , !P4 ;  /* 0xff80000071717808 */ /* 0x000fe40006000000 */
[----:B------:R-:W-:Y:S02]  /*5780*/  FSEL R105, R105, -INF , !P1 ;  /* 0xff80000069697808 */ /* 0x000fe40004800000 */
[----:B------:R-:W-:Y:S02]  /*5790*/  ISETP.NE.AND P1, PT, R18, RZ, PT ;  /* 0x000000ff1200720c */ /* 0x000fe40003f25270 */
[----:B-1----:R-:W-:-:S05]  /*57a0*/  FMNMX R16, R14, R5, !PT ;  /* 0x000000050e107209 */ /* 0x002fca0007800000 */
[----:B------:R-:W1:Y:S02]  /*57b0*/  SHFL.BFLY PT, R5, R16, 0x2, 0x1f ;  /* 0x0c401f0010057f89 */ /* 0x000e6400000e0000 */
[----:B-1----:R-:W-:-:S04]  /*57c0*/  FMNMX R5, R16, R5, !PT ;  /* 0x0000000510057209 */ /* 0x002fc80007800000 */
[----:B------:R-:W-:-:S04]  /*57d0*/  FSETP.NEU.AND P0, PT, R5, -INF , PT ;  /* 0xff8000000500780b */ /* 0x000fc80003f0d000 */
[----:B------:R-:W-:Y:S02]  /*57e0*/  FSEL R124, R5, RZ, P0 ;  /* 0x000000ff057c7208 */ /* 0x000fe40000000000 */
[----:B------:R-:W-:Y:S02]  /*57f0*/  ISETP.NE.AND P0, PT, R15, RZ, PT ;  /* 0x000000ff0f00720c */ /* 0x000fe40003f05270 */
[----:B------:R-:W-:Y:S01]  /*5800*/  FMNMX R15, R121, R10, !PT ;  /* 0x0000000a790f7209 */ /* 0x000fe20007800000 */
[----:B------:R-:W-:Y:S01]  /*5810*/  FMUL R22, R124, UR25 ;  /* 0x000000197c167c20 */ /* 0x000fe20008400000 */
[----:B------:R-:W-:Y:S01]  /*5820*/  FSEL R108, R108, -INF , !P0 ;  /* 0xff8000006c6c7808 */ /* 0x000fe20004000000 */
[----:B------:R-:W-:-:S01]  /*5830*/  FADD R124, -R124, R13 ;  /* 0x0000000d7c7c7221 */ /* 0x000fc20000000100 */
[----:B------:R-:W-:Y:S01]  /*5840*/  FMNMX R15, R120, R15, !PT ;  /* 0x0000000f780f7209 */ /* 0x000fe20007800000 */
[----:B------:R-:W-:-:S01]  /*5850*/  FFMA R90, R90, UR25, -R22 ;  /* 0x000000195a5a7c23 */ /* 0x000fc20008000816 */
[--C-:B------:R-:W-:Y:S01]  /*5860*/  FFMA R20, R4, UR25, -R22.reuse ;  /* 0x0000001904147c23 */ /* 0x100fe20008000816 */
[----:B------:R-:W-:-:S01]  /*5870*/  FFMA R95, R95, UR25, -R22 ;  /* 0x000000195f5f7c23 */ /* 0x000fc20008000816 */
[----:B------:R-:W-:Y:S01]  /*5880*/  FMNMX R15, R122, R15, !PT ;  /* 0x0000000f7a0f7209 */ /* 0x000fe20007800000 */
[----:B------:R-:W-:-:S01]  /*5890*/  FFMA R14, R91, UR25, -R22 ;  /* 0x000000195b0e7c23 */ /* 0x000fc20008000816 */
[----:B------:R-:W-:Y:S01]  /*58a0*/  FSETP.GEU.AND P3, PT, R90, -126, PT ;  /* 0xc2fc00005a00780b */ /* 0x000fe20003f6e000 */
        /* <DEDUP_REMOVED lines=12> */
[----:B------:R-:W-:Y:S01]  /*5970*/  @!P3 FMUL R90, R90, 0.5 ;  /* 0x3f0000005a5ab820 */ /* 0x000fe20000400000 */
[----:B------:R-:W-:Y:S01]  /*5980*/  FMNMX R4, R100, R15, !PT ;  /* 0x0000000f64047209 */ /* 0x000fe20007800000 */
[----:B------:R-:W-:-:S01]  /*5990*/  FFMA R93, R110, UR25, -R22 ;  /* 0x000000196e5d7c23 */ /* 0x000fc20008000816 */
[----:B------:R-:W-:Y:S01]  /*59a0*/  ISETP.NE.AND P0, PT, R19, RZ, PT ;  /* 0x000000ff1300720c */ /* 0x000fe20003f05270 */
[----:B------:R-:W1:Y:S01]  /*59b0*/  MUFU.EX2 R16, R90 ;  /* 0x0000005a00107308 */ /* 0x000e620000000800 */
[----:B------:R-:W-:Y:S01]  /*59c0*/  FMNMX R15, R101, R4, !PT ;  /* 0x00000004650f7209 */ /* 0x000fe20007800000 */
[----:B------:R-:W-:Y:S01]  /*59d0*/  @!P6 FMUL R95, R95, 0.5 ;  /* 0x3f0000005f5fe820 */ /* 0x000fe20000400000 */
[----:B------:R-:W-:-:S01]  /*59e0*/  FFMA R107, R107, UR25, -R22 ;  /* 0x000000196b6b7c23 */ /* 0x000fc20008000816 */
[----:B------:R-:W-:Y:S01]  /*59f0*/  @!P5 FMUL R20, R20, 0.5 ;  /* 0x3f0000001414d820 */ /* 0x000fe20000400000 */
[----:B------:R-:W-:Y:S01]  /*5a00*/  FMNMX R4, R104, R15, !PT ;  /* 0x0000000f68047209 */ /* 0x000fe20007800000 */
[--C-:B------:R-:W-:Y:S01]  /*5a10*/  FFMA R114, R114, UR25, -R22.reuse ;  /* 0x0000001972727c23 */ /* 0x100fe20008000816 */
[----:B------:R-:W-:-:S01]  /*5a20*/  FFMA R115, R115, UR25, -R22 ;  /* 0x0000001973737c23 */ /* 0x000fc20008000816 */
[----:B------:R-:W-:Y:S01]  /*5a30*/  @!P4 FMUL R14, R14, 0.5 ;  /* 0x3f0000000e0ec820 */ /* 0x000fe20000400000 */
[----:B------:R-:W-:Y:S01]  /*5a40*/  FMNMX R15, R105, R4, !PT ;  /* 0x00000004690f7209 */ /* 0x000fe20007800000 */
[----:B------:R-:W2:Y:S01]  /*5a50*/  MUFU.EX2 R20, R20 ;  /* 0x0000001400147308 */ /* 0x000ea20000000800 */
[----:B------:R-:W-:-:S01]  /*5a60*/  FFMA R118, R118, UR25, -R22 ;  /* 0x0000001976767c23 */ /* 0x000fc20008000816 */
[----:B------:R-:W-:Y:S01]  /*5a70*/  FFMA R119, R119, UR25, -R22 ;  /* 0x0000001977777c23 */ /* 0x000fe20008000816 */
[----:B------:R-:W-:Y:S01]  /*5a80*/  FMNMX R4, R108, R15, !PT ;  /* 0x0000000f6c047209 */ /* 0x000fe20007800000 */
[----:B------:R-:W-:Y:S01]  /*5a90*/  FMUL R124, R124, UR25 ;  /* 0x000000197c7c7c20 */ /* 0x000fe20008400000 */
[----:B-1----:R-:W-:-:S03]  /*5aa0*/  @!P3 FMUL R16, R16, R16 ;  /* 0x000000101010b220 */ /* 0x002fc60000400000 */
[----:B------:R-:W1:Y:S01]  /*5ab0*/  MUFU.EX2 R15, R95 ;  /* 0x0000005f000f7308 */ /* 0x000e620000000800 */
[----:B------:R-:W-:Y:S02]  /*5ac0*/  FSETP.GEU.AND P3, PT, R23, -126, PT ;  /* 0xc2fc00001700780b */ /* 0x000fe40003f6e000 */
[----:B------:R-:W-:-:S04]  /*5ad0*/  FMNMX R17, R109, R4, !PT ;  /* 0x000000046d117209 */ /* 0x000fc80007800000 */
[----:B------:R-:W-:Y:S01]  /*5ae0*/  FMNMX R4, R112, R17, !PT ;  /* 0x0000001170047209 */ /* 0x000fe20007800000 */
[----:B------:R-:W3:Y:S01]  /*5af0*/  MUFU.EX2 R14, R14 ;  /* 0x0000000e000e7308 */ /* 0x000ee20000000800 */
[----:B--2---:R-:W-:Y:S01]  /*5b00*/  @!P5 FMUL R20, R20, R20 ;  /* 0x000000141414d220 */ /* 0x004fe20000400000 */
[----:B------:R-:W-:Y:S02]  /*5b10*/  FSETP.GEU.AND P5, PT, R89, -126, PT ;  /* 0xc2fc00005900780b */ /* 0x000fe40003fae000 */
[----:B------:R-:W-:Y:S02]  /*5b20*/  FMNMX R17, R113, R4, !PT ;  /* 0x0000000471117209 */ /* 0x000fe40007800000 */
[----:B------:R-:W-:Y:S02]  /*5b30*/  @!P3 FMUL R23, R23, 0.5 ;  /* 0x3f0000001717b820 */ /* 0x000fe40000400000 */
[----:B------:R-:W-:Y:S01]  /*5b40*/  FMNMX R4, R116, R17, !PT ;  /* 0x0000001174047209 */ /* 0x000fe20007800000 */
[----:B-1----:R-:W-:Y:S01]  /*5b50*/  @!P6 FMUL R15, R15, R15 ;  /* 0x0000000f0f0fe220 */ /* 0x002fe20000400000 */
[----:B------:R-:W-:-:S02]  /*5b60*/  FSETP.GEU.AND P6, PT, R21, -126, PT ;  /* 0xc2fc00001500780b */ /* 0x000fc40003fce000 */
[----:B------:R-:W-:Y:S01]  /*5b70*/  FMNMX R4, R117, R4, !PT ;  /* 0x0000000475047209 */ /* 0x000fe20007800000 */
[----:B------:R-:W1:Y:S02]  /*5b80*/  MUFU.EX2 R23, R23 ;  /* 0x0000001700177308 */ /* 0x000e640000000800 */
[----:B------:R-:W-:Y:S01]  /*5b90*/  @!P5 FMUL R89, R89, 0.5 ;  /* 0x3f0000005959d820 */ /* 0x000fe20000400000 */
[----:B---3--:R-:W-:Y:S01]  /*5ba0*/  @!P4 FMUL R14, R14, R14 ;  /* 0x0000000e0e0ec220 */ /* 0x008fe20000400000 */
[----:B------:R-:W-:Y:S01]  /*5bb0*/  FSETP.GEU.AND P4, PT, R99, -126, PT ;  /* 0xc2fc00006300780b */ /* 0x000fe20003f8e000 */
[----:B------:R-:W2:Y:S03]  /*5bc0*/  SHFL.BFLY PT, R19, R4, 0x1, 0x1f ;  /* 0x0c201f0004137f89 */ /* 0x000ea600000e0000 */
[----:B------:R-:W3:Y:S02]  /*5bd0*/  MUFU.EX2 R89, R89 ;  /* 0x0000005900597308 */ /* 0x000ee40000000800 */
[----:B------:R-:W-:-:S06]  /*5be0*/  @!P6 FMUL R21, R21, 0.5 ;  /* 0x3f0000001515e820 */ /* 0x000fcc0000400000 */
[----:B------:R-:W4:Y:S01]  /*5bf0*/  MUFU.EX2 R21, R21 ;  /* 0x0000001500157308 */ /* 0x000f220000000800 */
[----:B-1----:R-:W-:Y:S01]  /*5c00*/  @!P3 FMUL R23, R23, R23 ;  /* 0x000000171717b220 */ /* 0x002fe20000400000 */
[----:B------:R-:W-:Y:S01]  /*5c10*/  @!P4 FMUL R99, R99, 0.5 ;  /* 0x3f0000006363c820 */ /* 0x000fe20000400000 */
[----:B------:R-:W-:-:S05]  /*5c20*/  FSETP.GEU.AND P3, PT, R91, -126, PT ;  /* 0xc2fc00005b00780b */ /* 0x000fca0003f6e000 */
[----:B------:R-:W1:Y:S01]  /*5c30*/  MUFU.EX2 R17, R99 ;  /* 0x0000006300117308 */ /* 0x000e620000000800 */
[----:B---3--:R-:W-:Y:S01]  /*5c40*/  @!P5 FMUL R89, R89, R89 ;  /* 0x000000595959d220 */ /* 0x008fe20000400000 */
[----:B------:R-:W-:Y:S02]  /*5c50*/  FSETP.GEU.AND P5, PT, R93, -126, PT ;  /* 0xc2fc00005d00780b */ /* 0x000fe40003fae000 */
[----:B--2---:R-:W-:-:S04]  /*5c60*/  FMNMX R4, R4, R19, !PT ;  /* 0x0000001304047209 */ /* 0x004fc80007800000 */
[----:B------:R-:W-:Y:S01]  /*5c70*/  @!P3 FMUL R91, R91, 0.5 ;  /* 0x3f0000005b5bb820 */ /* 0x000fe20000400000 */
[----:B----4-:R-:W-:Y:S01]  /*5c80*/  @!P6 FMUL R21, R21, R21 ;  /* 0x000000151515e220 */ /* 0x010fe20000400000 */
[----:B------:R-:W-:Y:S01]  /*5c90*/  FSETP.GEU.AND P6, PT, R18, -126, PT ;  /* 0xc2fc00001200780b */ /* 0x000fe20003fce000 */
[----:B------:R-:W2:Y:S03]  /*5ca0*/  SHFL.BFLY PT, R95, R4, 0x2, 0x1f ;  /* 0x0c401f00045f7f89 */ /* 0x000ea600000e0000 */
[----:B------:R-:W3:Y:S01]  /*5cb0*/  MUFU.EX2 R91, R91 ;  /* 0x0000005b005b7308 */ /* 0x000ee20000000800 */
[----:B------:R-:W-:Y:S01]  /*5cc0*/  @!P5 FMUL R93, R93, 0.5 ;  /* 0x3f0000005d5dd820 */ /* 0x000fe20000400000 */
[----:B-1----:R-:W-:Y:S01]  /*5cd0*/  @!P4 FMUL R17, R17, R17 ;  /* 0x000000111111c220 */ /* 0x002fe20000400000 */
[----:B------:R-:W-:-:S05]  /*5ce0*/  FSETP.GEU.AND P4, PT, R107, -126, PT ;  /* 0xc2fc00006b00780b */ /* 0x000fca0003f8e000 */
[----:B------:R-:W1:Y:S01]  /*5cf0*/  MUFU.EX2 R93, R93 ;  /* 0x0000005d005d7308 */ /* 0x000e620000000800 */
[----:B------:R-:W-:-:S07]  /*5d00*/  @!P6 FMUL R18, R18, 0.5 ;  /* 0x3f0000001212e820 */ /* 0x000fce0000400000 */
[----:B------:R-:W4:Y:S01]  /*5d10*/  MUFU.EX2 R18, R18 ;  /* 0x0000001200127308 */ /* 0x000f220000000800 */
[----:B------:R-:W-:Y:S01]  /*5d20*/  @!P4 FMUL R107, R107, 0.5 ;  /* 0x3f0000006b6bc820 */ /* 0x000fe20000400000 */
[----:B---3--:R-:W-:Y:S01]  /*5d30*/  @!P3 FMUL R91, R91, R91 ;  /* 0x0000005b5b5bb220 */ /* 0x008fe20000400000 */
[----:B------:R-:W-:Y:S02]  /*5d40*/  FSETP.GEU.AND P3, PT, R114, -126, PT ;  /* 0xc2fc00007200780b */ /* 0x000fe40003f6e000 */
[----:B--2---:R-:W-:-:S03]  /*5d50*/  FMNMX R4, R4, R95, !PT ;  /* 0x0000005f04047209 */ /* 0x004fc60007800000 */
[----:B------:R-:W2:Y:S01]  /*5d60*/  MUFU.EX2 R19, R107 ;  /* 0x0000006b00137308 */ /* 0x000ea20000000800 */
[----:B-1----:R-:W-:Y:S01]  /*5d70*/  @!P5 FMUL R93, R93, R93 ;  /* 0x0000005d5d5dd220 */ /* 0x002fe20000400000 */
[----:B------:R-:W-:-:S06]  /*5d80*/  FSETP.GEU.AND P5, PT, R118, -126, PT ;  /* 0xc2fc00007600780b */ /* 0x000fcc0003fae000 */
[----:B------:R-:W-:Y:S01]  /*5d90*/  @!P3 FMUL R114, R114, 0.5 ;  /* 0x3f0000007272b820 */ /* 0x000fe20000400000 */
[----:B----4-:R-:W-:Y:S01]  /*5da0*/  @!P6 FMUL R18, R18, R18 ;  /* 0x000000121212e220 */ /* 0x010fe20000400000 */
[C---:B------:R-:W-:Y:S02]  /*5db0*/  FSETP.NEU.AND P6, PT, R4.reuse, -INF , PT ;  /* 0xff8000000400780b */ /* 0x040fe40003fcd000 */
[----:B------:R-:W1:Y:S02]  /*5dc0*/  MUFU.EX2 R90, R114 ;  /* 0x00000072005a7308 */ /* 0x000e640000000800 */
[----:B------:R-:W-:Y:S01]  /*5dd0*/  FSEL R95, R4, RZ, P6 ;  /* 0x000000ff045f7208 */ /* 0x000fe20003000000 */
[----:B------:R-:W-:Y:S01]  /*5de0*/  @!P5 FMUL R118, R118, 0.5 ;  /* 0x3f0000007676d820 */ /* 0x000fe20000400000 */
[----:B------:R-:W-:Y:S01]  /*5df0*/  FSETP.GEU.AND P6, PT, R119, -126, PT ;  /* 0xc2fc00007700780b */ /* 0x000fe20003fce000 */
[----:B--2---:R-:W-:Y:S01]  /*5e00*/  @!P4 FMUL R19, R19, R19 ;  /* 0x000000131313c220 */ /* 0x004fe20000400000 */
[----:B------:R-:W-:Y:S01]  /*5e10*/  FSETP.GEU.AND P4, PT, R115, -126, PT ;  /* 0xc2fc00007300780b */ /* 0x000fe20003f8e000 */
[C---:B------:R-:W-:Y:S01]  /*5e20*/  FMUL R99, R95.reuse, UR25 ;  /* 0x000000195f637c20 */ /* 0x040fe20008400000 */
[----:B------:R-:W2:Y:S01]  /*5e30*/  MUFU.EX2 R92, R118 ;  /* 0x00000076005c7308 */ /* 0x000ea20000000800 */
[----:B------:R-:W-:-:S01]  /*5e40*/  FADD R95, -R95, R10 ;  /* 0x0000000a5f5f7221 */ /* 0x000fc20000000100 */
[----:B------:R-:W-:Y:S01]  /*5e50*/  FADD R10, R16, R91 ;  /* 0x0000005b100a7221 */ /* 0x000fe20000000000 */
[----:B------:R-:W-:-:S01]  /*5e60*/  FFMA R121, R121, UR25, -R99 ;  /* 0x0000001979797c23 */ /* 0x000fc20008000863 */
[--C-:B------:R-:W-:Y:S01]  /*5e70*/  FFMA R120, R120, UR25, -R99.reuse ;  /* 0x0000001978787c23 */ /* 0x100fe20008000863 */
[----:B------:R-:W-:-:S01]  /*5e80*/  FFMA R122, R122, UR25, -R99 ;  /* 0x000000197a7a7c23 */ /* 0x000fc20008000863 */
[--C-:B------:R-:W-:Y:S01]  /*5e90*/  FFMA R103, R94, UR25, -R99.reuse ;  /* 0x000000195e677c23 */ /* 0x100fe20008000863 */
[----:B------:R-:W-:-:S01]  /*5ea0*/  FFMA R106, R96, UR25, -R99 ;  /* 0x00000019606a7c23 */ /* 0x000fc20008000863 */
[--C-:B------:R-:W-:Y:S01]  /*5eb0*/  FFMA R107, R97, UR25, -R99.reuse ;  /* 0x00000019616b7c23 */ /* 0x100fe20008000863 */
[----:B------:R-:W-:Y:S01]  /*5ec0*/  @!P6 FMUL R119, R119, 0.5 ;  /* 0x3f0000007777e820 */ /* 0x000fe20000400000 */
[----:B-1----:R-:W-:Y:S01]  /*5ed0*/  @!P3 FMUL R90, R90, R90 ;  /* 0x0000005a5a5ab220 */ /* 0x002fe20000400000 */
[----:B------:R-:W-:Y:S01]  /*5ee0*/  @!P4 FMUL R115, R115, 0.5 ;  /* 0x3f0000007373c820 */ /* 0x000fe20000400000 */
[----:B------:R-:W-:Y:S01]  /*5ef0*/  FSETP.GEU.AND P3, PT, R121, -126, PT ;  /* 0xc2fc00007900780b */ /* 0x000fe20003f6e000 */
[----:B------:R-:W1:Y:S01]  /*5f00*/  MUFU.EX2 R88, R119 ;  /* 0x0000007700587308 */ /* 0x000e620000000800 */
[----:B------:R-:W-:-:S01]  /*5f10*/  FFMA R110, R100, UR25, -R99 ;  /* 0x00000019646e7c23 */ /* 0x000fc20008000863 */
[--C-:B------:R-:W-:Y:S01]  /*5f20*/  FFMA R111, R101, UR25, -R99.reuse ;  /* 0x00000019656f7c23 */ /* 0x100fe20008000863 */
[----:B------:R-:W-:-:S01]  /*5f30*/  FFMA R104, R104, UR25, -R99 ;  /* 0x0000001968687c23 */ /* 0x000fc20008000863 */
[----:B--2---:R-:W-:Y:S01]  /*5f40*/  @!P5 FMUL R92, R92, R92 ;  /* 0x0000005c5c5cd220 */ /* 0x004fe20000400000 */
[----:B------:R-:W-:Y:S01]  /*5f50*/  FSETP.GEU.AND P5, PT, R122, -126, PT ;  /* 0xc2fc00007a00780b */ /* 0x000fe20003fae000 */
[--C-:B------:R-:W-:Y:S01]  /*5f60*/  FFMA R108, R108, UR25, -R99.reuse ;  /* 0x000000196c6c7c23 */ /* 0x100fe20008000863 */
[----:B------:R-:W-:-:S01]  /*5f70*/  FFMA R112, R112, UR25, -R99 ;  /* 0x0000001970707c23 */ /* 0x000fc20008000863 */
[----:B------:R2:W3:Y:S01]  /*5f80*/  MUFU.EX2 R22, R115 ;  /* 0x0000007300167308 */ /* 0x0004e20000000800 */
[----:B------:R-:W-:-:S01]  /*5f90*/  FFMA R113, R113, UR25, -R99 ;  /* 0x0000001971717c23 */ /* 0x000fc20008000863 */
[----:B------:R-:W-:Y:S01]  /*5fa0*/  FFMA R116, R116, UR25, -R99 ;  /* 0x0000001974747c23 */ /* 0x000fe20008000863 */
[----:B------:R-:W-:Y:S01]  /*5fb0*/  FMUL R95, R95, UR25 ;  /* 0x000000195f5f7c20 */ /* 0x000fe20008400000 */
[----:B------:R-:W-:Y:S01]  /*5fc0*/  @!P3 FMUL R121, R121, 0.5 ;  /* 0x3f0000007979b820 */ /* 0x000fe20000400000 */
[----:B------:R-:W-:-:S01]  /*5fd0*/  FADD R13, R14, R19 ;  /* 0x000000130e0d7221 */ /* 0x000fc20000000000 */
[----:B------:R-:W-:-:S02]  /*5fe0*/  F2FP.SATFINITE.E4M3.F32.PACK_AB_MERGE_C R14, RZ, R14, RZ ;  /* 0x0000000eff0e723e */ /* 0x000fc400048070ff */
[----:B------:R-:W4:Y:S01]  /*5ff0*/  MUFU.EX2 R94, R121 ;  /* 0x00000079005e7308 */ /* 0x000f220000000800 */
[----:B-1----:R-:W-:Y:S01]  /*6000*/  @!P6 FMUL R88, R88, R88 ;  /* 0x000000585858e220 */ /* 0x002fe20000400000 */
[----:B------:R-:W-:Y:S01]  /*6010*/  FSETP.GEU.AND P6, PT, R103, -126, PT ;  /* 0xc2fc00006700780b */ /* 0x000fe20003fce000 */
[----:B------:R-:W-:Y:S01]  /*6020*/  @!P5 FMUL R122, R122, 0.5 ;  /* 0x3f0000007a7ad820 */ /* 0x000fe20000400000 */
[----:B--2---:R-:W-:Y:S01]  /*6030*/  FADD R115, R23, R90 ;  /* 0x0000005a17737221 */ /* 0x004fe20000000000 */
[----:B------:R-:W-:-:S01]  /*6040*/  FADD R119, R21, R88 ;  /* 0x0000005815777221 */ /* 0x000fc20000000000 */
[----:B------:R-:W-:Y:S02]  /*6050*/  F2FP.SATFINITE.E4M3.F32.PACK_AB_MERGE_C R90, RZ, R90, RZ ;  /* 0x0000005aff5a723e */ /* 0x000fe400048070ff */
[----:B------:R-:W1:Y:S01]  /*6060*/  MUFU.EX2 R102, R122 ;  /* 0x0000007a00667308 */ /* 0x000e620000000800 */
[----:B---3--:R-:W-:Y:S01]  /*6070*/  @!P4 FMUL R22, R22, R22 ;  /* 0x000000161616c220 */ /* 0x008fe20000400000 */
[----:B------:R-:W-:Y:S01]  /*6080*/  FSETP.GEU.AND P4, PT, R120, -126, PT ;  /* 0xc2fc00007800780b */ /* 0x000fe20003f8e000 */
[----:B------:R-:W-:-:S01]  /*6090*/  FADD R114, R10, R115 ;  /* 0x000000730a727221 */ /* 0x000fc20000000000 */
[----:B------:R-:W-:-:S02]  /*60a0*/  F2FP.SATFINITE.E4M3.F32.PACK_AB_MERGE_C R21, RZ, R21, RZ ;  /* 0x00000015ff15723e */ /* 0x000fc400048070ff */
[----:B------:R-:W-:Y:S01]  /*60b0*/  F2FP.SATFINITE.E4M3.F32.PACK_AB_MERGE_C R16, RZ, R16, RZ ;  /* 0x00000010ff10723e */ /* 0x000fe200048070ff */
[----:B------:R-:W-:Y:S01]  /*60c0*/  @!P6 FMUL R103, R103, 0.5 ;  /* 0x3f0000006767e820 */ /* 0x000fe20000400000 */
[----:B------:R-:W-:Y:S01]  /*60d0*/  LOP3.LUT R14, R14, 0xffff, RZ, 0xc0, !PT ;  /* 0x0000ffff0e0e7812 */ /* 0x000fe200078ec0ff */
[----:B----4-:R-:W-:Y:S01]  /*60e0*/  @!P3 FMUL R94, R94, R94 ;  /* 0x0000005e5e5eb220 */ /* 0x010fe20000400000 */
[----:B------:R-:W-:Y:S01]  /*60f0*/  FSETP.GEU.AND P3, PT, R106, -126, PT ;  /* 0xc2fc00006a00780b */ /* 0x000fe20003f6e000 */
[----:B------:R-:W2:Y:S01]  /*6100*/  MUFU.EX2 R96, R103 ;  /* 0x0000006700607308 */ /* 0x000ea20000000800 */
[----:B------:R-:W-:Y:S02]  /*6110*/  F2FP.SATFINITE.E4M3.F32.PACK_AB_MERGE_C R23, RZ, R23, RZ ;  /* 0x00000017ff17723e */ /* 0x000fe400048070ff */
[----:B------:R-:W-:Y:S01]  /*6120*/  LOP3.LUT R21, R21, 0xffff, RZ, 0xc0, !PT ;  /* 0x0000ffff15157812 */ /* 0x000fe200078ec0ff */
[----:B------:R-:W-:Y:S01]  /*6130*/  @!P4 FMUL R120, R120, 0.5 ;  /* 0x3f0000007878c820 */ /* 0x000fe20000400000 */
[----:B------:R-:W-:Y:S01]  /*6140*/  F2FP.SATFINITE.E4M3.F32.PACK_AB_MERGE_C R91, RZ, R91, RZ ;  /* 0x0000005bff5b723e */ /* 0x000fe200048070ff */
[----:B-1----:R-:W-:Y:S01]  /*6150*/  @!P5 FMUL R102, R102, R102 ;  /* 0x000000666666d220 */ /* 0x002fe20000400000 */
[----:B------:R-:W-:Y:S01]  /*6160*/  FSETP.GEU.AND P5, PT, R110, -126, PT ;  /* 0xc2fc00006e00780b */ /* 0x000fe20003fae000 */
[----:B------:R-:W1:Y:S01]  /*6170*/  MUFU.EX2 R98, R120 ;  /* 0x0000007800627308 */ /* 0x000e620000000800 */
[----:B------:R-:W-:Y:S01]  /*6180*/  F2FP.SATFINITE.E4M3.F32.PACK_AB_MERGE_C R19, RZ, R19, RZ ;  /* 0x00000013ff13723e */ /* 0x000fe200048070ff */
[----:B------:R-:W-:Y:S01]  /*6190*/  IMAD.U32 R23, R23, 0x10000, RZ ;  /* 0x0001000017177824 */ /* 0x000fe200078e00ff */
[----:B------:R-:W-:Y:S01]  /*61a0*/  F2FP.SATFINITE.E4M3.F32.PACK_AB_MERGE_C R88, RZ, R88, RZ ;  /* 0x00000058ff58723e */ /* 0x000fe200048070ff */
[----:B------:R-:W-:Y:S01]  /*61b0*/  @!P3 FMUL R106, R106, 0.5 ;  /* 0x3f0000006a6ab820 */ /* 0x000fe20000400000 */
[----:B------:R-:W-:Y:S01]  /*61c0*/  LOP3.LUT R19, R19, 0xffff, RZ, 0xc0, !PT ;  /* 0x0000ffff13137812 */ /* 0x000fe200078ec0ff */
[----:B------:R-:W-:Y:S01]  /*61d0*/  IMAD.U32 R91, R91, 0x10000, RZ ;  /* 0x000100005b5b7824 */ /* 0x000fe200078e00ff */
[----:B------:R-:W-:Y:S01]  /*61e0*/  LOP3.LUT R88, R88, 0xffff, RZ, 0xc0, !PT ;  /* 0x0000ffff58587812 */ /* 0x000fe200078ec0ff */
[----:B------:R3:W4:Y:S01]  /*61f0*/  MUFU.EX2 R97, R106 ;  /* 0x0000006a00617308 */ /* 0x0007220000000800 */
[----:B--2---:R-:W-:Y:S01]  /*6200*/  @!P6 FMUL R96, R96, R96 ;  /* 0x000000606060e220 */ /* 0x004fe20000400000 */
[----:B------:R-:W-:-:S02]  /*6210*/  FSETP.GEU.AND P6, PT, R111, -126, PT ;  /* 0xc2fc00006f00780b */ /* 0x000fc40003fce000 */
[----:B------:R-:W-:Y:S01]  /*6220*/  @!P5 FMUL R110, R110, 0.5 ;  /* 0x3f0000006e6ed820 */ /* 0x000fe20000400000 */
[----:B------:R-:W-:-:S03]  /*6230*/  IMAD.SHL.U32 R88, R88, 0x1000000, RZ ;  /* 0x0100000058587824 */ /* 0x000fc600078e00ff */
[----:B------:R2:W5:Y:S01]  /*6240*/  MUFU.EX2 R101, R110 ;  /* 0x0000006e00657308 */ /* 0x0005620000000800 */
[----:B-1----:R-:W-:Y:S01]  /*6250*/  @!P4 FMUL R98, R98, R98 ;  /* 0x000000626262c220 */ /* 0x002fe20000400000 */
[----:B------:R-:W-:Y:S01]  /*6260*/  FSETP.GEU.AND P4, PT, R107, -126, PT ;  /* 0xc2fc00006b00780b */ /* 0x000fe20003f8e000 */
[----:B---3--:R-:W-:-:S04]  /*6270*/  FFMA R106, R105, UR25, -R99 ;  /* 0x00000019696a7c23 */ /* 0x008fc80008000863 */
[----:B------:R-:W-:Y:S01]  /*6280*/  @!P6 FMUL R111, R111, 0.5 ;  /* 0x3f0000006f6fe820 */ /* 0x000fe20000400000 */
[----:B----4-:R-:W-:Y:S01]  /*6290*/  @!P3 FMUL R97, R97, R97 ;  /* 0x000000616161b220 */ /* 0x010fe20000400000 */
[----:B------:R-:W-:Y:S02]  /*62a0*/  FSETP.GEU.AND P3, PT, R104, -126, PT ;  /* 0xc2fc00006800780b */ /* 0x000fe40003f6e000 */
[----:B------:R-:W1:Y:S01]  /*62b0*/  MUFU.EX2 R103, R111 ;  /* 0x0000006f00677308 */ /* 0x000e620000000800 */
[----:B--2---:R-:W-:-:S01]  /*62c0*/  FFMA R110, R109, UR25, -R99 ;  /* 0x000000196d6e7c23 */ /* 0x004fc20008000863 */
[----:B------:R-:W-:Y:S01]  /*62d0*/  FFMA R99, R117, UR25, -R99 ;  /* 0x0000001975637c23 */ /* 0x000fe20008000863 */
[----:B------:R-:W-:-:S01]  /*62e0*/  FADD R117, R89, R92 ;  /* 0x0000005c59757221 */ /* 0x000fc20000000000 */
[----:B------:R-:W-:Y:S01]  /*62f0*/  @!P4 FMUL R107, R107, 0.5 ;  /* 0x3f0000006b6bc820 */ /* 0x000fe20000400000 */
[----:B------:R-:W-:Y:S01]  /*6300*/  F2FP.SATFINITE.E4M3.F32.PACK_AB_MERGE_C R89, RZ, R89, RZ ;  /* 0x00000059ff59723e */ /* 0x000fe200048070ff */
[----:B-----5:R-:W-:Y:S01]  /*6310*/  @!P5 FMUL R101, R101, R101 ;  /* 0x000000656565d220 */ /* 0x020fe20000400000 */
[----:B------:R-:W-:Y:S01]  /*6320*/  FSETP.GEU.AND P5, PT, R108, -126, PT ;  /* 0xc2fc00006c00780b */ /* 0x000fe20003fae000 */
[----:B------:R-:W2:Y:S01]  /*6330*/  MUFU.EX2 R100, R107 ;  /* 0x0000006b00647308 */ /* 0x000ea20000000800 */
[----:B------:R-:W-:Y:S01]  /*6340*/  F2FP.SATFINITE.E4M3.F32.PACK_AB_MERGE_C R92, RZ, R92, RZ ;  /* 0x0000005cff5c723e */ /* 0x000fe200048070ff */
[----:B------:R-:W-:-:S02]  /*6350*/  IMAD.U32 R89, R89, 0x10000, RZ ;  /* 0x0001000059597824 */ /* 0x000fc400078e00ff */
[----:B------:R-:W-:-:S04]  /*6360*/  @!P3 FMUL R104, R104, 0.5 ;  /* 0x3f0000006868b820 */ /* 0x000fc80000400000 */
[----:B------:R-:W3:Y:S01]  /*6370*/  MUFU.EX2 R105, R104 ;  /* 0x0000006800697308 */ /* 0x000ee20000000800 */
[----:B-1----:R-:W-:Y:S01]  /*6380*/  @!P6 FMUL R103, R103, R103 ;  /* 0x000000676767e220 */ /* 0x002fe20000400000 */
[----:B------:R-:W-:Y:S02]  /*6390*/  FSETP.GEU.AND P6, PT, R110, -126, PT ;  /* 0xc2fc00006e00780b */ /* 0x000fe40003fce000 */
[----:B------:R-:W-:-:S04]  /*63a0*/  @!P5 FMUL R108, R108, 0.5 ;  /* 0x3f0000006c6cd820 */ /* 0x000fc80000400000 */
[----:B------:R1:W4:Y:S01]  /*63b0*/  MUFU.EX2 R109, R108 ;  /* 0x0000006c006d7308 */ /* 0x0003220000000800 */
[----:B--2---:R-:W-:Y:S01]  /*63c0*/  @!P4 FMUL R100, R100, R100 ;  /* 0x000000646464c220 */ /* 0x004fe20000400000 */
[----:B------:R-:W-:-:S05]  /*63d0*/  FSETP.GEU.AND P4, PT, R106, -126, PT ;  /* 0xc2fc00006a00780b */ /* 0x000fca0003f8e000 */
[----:B------:R-:W-:Y:S01]  /*63e0*/  @!P6 FMUL R110, R110, 0.5 ;  /* 0x3f0000006e6ee820 */ /* 0x000fe20000400000 */
[----:B---3--:R-:W-:Y:S01]  /*63f0*/  @!P3 FMUL R105, R105, R105 ;  /* 0x000000696969b220 */ /* 0x008fe20000400000 */
[----:B------:R-:W-:Y:S02]  /*6400*/  FSETP.GEU.AND P3, PT, R112, -126, PT ;  /* 0xc2fc00007000780b */ /* 0x000fe40003f6e000 */
[----:B------:R2:W3:Y:S01]  /*6410*/  MUFU.EX2 R111, R110 ;  /* 0x0000006e006f7308 */ /* 0x0004e20000000800 */
[----:B-1----:R-:W-:-:S01]  /*6420*/  FADD R108, R15, R18 ;  /* 0x000000120f6c7221 */ /* 0x002fc20000000000 */
[----:B------:R-:W-:Y:S01]  /*6430*/  FADD R10, R94, R105 ;  /* 0x000000695e0a7221 */ /* 0x000fe20000000000 */
[----:B------:R-:W-:Y:S01]  /*6440*/  F2FP.SATFINITE.E4M3.F32.PACK_AB_MERGE_C R94, RZ, R94, RZ ;  /* 0x0000005eff5e723e */ /* 0x000fe200048070ff */
[----:B------:R-:W-:Y:S01]  /*6450*/  @!P4 FMUL R106, R106, 0.5 ;  /* 0x3f0000006a6ac820 */ /* 0x000fe20000400000 */
[----:B------:R-:W-:-:S01]  /*6460*/  FADD R119, R108, R119 ;  /* 0x000000776c777221 */ /* 0x000fc20000000000 */
[----:B----4-:R-:W-:Y:S01]  /*6470*/  @!P5 FMUL R109, R109, R109 ;  /* 0x0000006d6d6dd220 */ /* 0x010fe20000400000 */
[----:B------:R-:W-:Y:S01]  /*6480*/  FSETP.GEU.AND P5, PT, R116, -126, PT ;  /* 0xc2fc00007400780b */ /* 0x000fe20003fae000 */
[----:B------:R1:W4:Y:S01]  /*6490*/  MUFU.EX2 R107, R106 ;  /* 0x0000006a006b7308 */ /* 0x0003220000000800 */
[----:B--2---:R-:W-:-:S01]  /*64a0*/  FADD R110, R17, R22 ;  /* 0x00000016116e7221 */ /* 0x004fc20000000000 */
[----:B------:R-:W-:Y:S01]  /*64b0*/  F2FP.SATFINITE.E4M3.F32.PACK_AB_MERGE_C R15, RZ, R15, RZ ;  /* 0x0000000fff0f723e */ /* 0x000fe200048070ff */
[----:B------:R-:W-:-:S02]  /*64c0*/  @!P3 FMUL R112, R112, 0.5 ;  /* 0x3f0000007070b820 */ /* 0x000fc40000400000 */
[----:B------:R-:W-:Y:S01]  /*64d0*/  FADD R118, R13, R110 ;  /* 0x0000006e0d767221 */ /* 0x000fe20000000000 */
[----:B------:R-:W-:Y:S02]  /*64e0*/  LOP3.LUT R94, R94, 0xff, RZ, 0xc0, !PT ;  /* 0x000000ff5e5e7812 */ /* 0x000fe400078ec0ff */
[----:B------:R-:W-:Y:S01]  /*64f0*/  F2FP.SATFINITE.E4M3.F32.PACK_AB_MERGE_C R105, RZ, R105, RZ ;  /* 0x00000069ff69723e */ /* 0x000fe200048070ff */
[----:B---3--:R-:W-:Y:S01]  /*6500*/  @!P6 FMUL R111, R111, R111 ;  /* 0x0000006f6f6fe220 */ /* 0x008fe20000400000 */
[----:B------:R-:W-:Y:S01]  /*6510*/  FSETP.GEU.AND P6, PT, R99, -126, PT ;  /* 0xc2fc00006300780b */ /* 0x000fe20003fce000 */
[----:B------:R-:W2:Y:S01]  /*6520*/  MUFU.EX2 R112, R112 ;  /* 0x0000007000707308 */ /* 0x000ea20000000800 */
[----:B------:R-:W-:Y:S01]  /*6530*/  @!P5 FMUL R116, R116, 0.5 ;  /* 0x3f0000007474d820 */ /* 0x000fe20000400000 */
[----:B-1----:R-:W-:Y:S01]  /*6540*/  FADD R106, R20, R93 ;  /* 0x0000005d146a7221 */ /* 0x002fe20000000000 */
[----:B------:R-:W-:Y:S01]  /*6550*/  F2FP.SATFINITE.E4M3.F32.PACK_AB_MERGE_C R20, RZ, R20, RZ ;  /* 0x00000014ff14723e */ /* 0x000fe200048070ff */
[----:B------:R-:W-:Y:S01]  /*6560*/  FADD R119, R118, R119 ;  /* 0x0000007776777221 */ /* 0x000fe20000000000 */
[----:B------:R-:W-:Y:S01]  /*6570*/  F2FP.SATFINITE.E4M3.F32.PACK_AB_MERGE_C R17, RZ, R17, RZ ;  /* 0x00000011ff11723e */ /* 0x000fe200048070ff */
[----:B----4-:R-:W-:Y:S01]  /*6580*/  @!P4 FMUL R107, R107, R107 ;  /* 0x0000006b6b6bc220 */ /* 0x010fe20000400000 */
[----:B------:R-:W-:Y:S01]  /*6590*/  FSETP.GEU.AND P4, PT, R113, -126, PT ;  /* 0xc2fc00007100780b */ /* 0x000fe20003f8e000 */
[----:B------:R-:W1:Y:S01]  /*65a0*/  MUFU.EX2 R116, R116 ;  /* 0x0000007400747308 */ /* 0x000e620000000800 */
[----:B------:R-:W-:-:S01]  /*65b0*/  FADD R121, R106, R117 ;  /* 0x000000756a797221 */ /* 0x000fc20000000000 */
[----:B------:R-:W-:Y:S01]  /*65c0*/  FADD R13, R98, R107 ;  /* 0x0000006b620d7221 */ /* 0x000fe20000000000 */
[----:B------:R-:W-:-:S01]  /*65d0*/  FADD R106, R96, R111 ;  /* 0x0000006f606a7221 */ /* 0x000fc20000000000 */
[----:B------:R-:W-:Y:S01]  /*65e0*/  @!P6 FMUL R99, R99, 0.5 ;  /* 0x3f0000006363e820 */ /* 0x000fe20000400000 */
[----:B------:R-:W-:Y:S01]  /*65f0*/  F2FP.SATFINITE.E4M3.F32.PACK_AB_MERGE_C R96, RZ, R96, RZ ;  /* 0x00000060ff60723e */ /* 0x000fe200048070ff */
[----:B------:R-:W-:Y:S01]  /*6600*/  FADD R114, R114, R121 ;  /* 0x0000007972727221 */ /* 0x000fe20000000000 */
[----:B------:R-:W-:Y:S01]  /*6610*/  F2FP.SATFINITE.E4M3.F32.PACK_AB_MERGE_C R98, RZ, R98, RZ ;  /* 0x00000062ff62723e */ /* 0x000fe200048070ff */
[----:B------:R3:W4:Y:S01]  /*6620*/  MUFU.EX2 R104, R99 ;  /* 0x0000006300687308 */ /* 0x0007220000000800 */
[----:B--2---:R-:W-:Y:S01]  /*6630*/  @!P3 FMUL R112, R112, R112 ;  /* 0x000000707070b220 */ /* 0x004fe20000400000 */
[----:B------:R-:W-:Y:S01]  /*6640*/  FSETP.GEU.AND P3, PT, R95, -126, PT ;  /* 0xc2fc00005f00780b */ /* 0x000fe20003f6e000 */
[----:B------:R-:W-:-:S01]  /*6650*/  FADD R119, R114, R119 ;  /* 0x0000007772777221 */ /* 0x000fc20000000000 */
[----:B------:R-:W-:Y:S01]  /*6660*/  @!P4 FMUL R113, R113, 0.5 ;  /* 0x3f0000007171c820 */ /* 0x000fe20000400000 */
[----:B------:R-:W-:-:S01]  /*6670*/  FADD R115, R97, R112 ;  /* 0x0000007061737221 */ /* 0x000fc20000000000 */
[----:B------:R-:W-:-:S02]  /*6680*/  F2FP.SATFINITE.E4M3.F32.PACK_AB_MERGE_C R97, RZ, R97, RZ ;  /* 0x00000061ff61723e */ /* 0x000fc400048070ff */
[----:B------:R-:W-:Y:S01]  /*6690*/  F2FP.SATFINITE.E4M3.F32.PACK_AB_MERGE_C R112, RZ, R112, RZ ;  /* 0x00000070ff70723e */ /* 0x000fe200048070ff */
[----:B-1----:R-:W-:Y:S01]  /*66a0*/  @!P5 FMUL R116, R116, R116 ;  /* 0x000000747474d220 */ /* 0x002fe20000400000 */
[----:B------:R-:W1:Y:S01]  /*66b0*/  MUFU.EX2 R113, R113 ;  /* 0x0000007100717308 */ /* 0x000e620000000800 */
[----:B---3--:R-:W-:-:S01]  /*66c0*/  FADD R99, R102, R109 ;  /* 0x0000006d66637221 */ /* 0x008fc20000000000 */
[----:B------:R-:W-:Y:S01]  /*66d0*/  FADD R10, R10, R115 ;  /* 0x000000730a0a7221 */ /* 0x000fe20000000000 */
[----:B------:R-:W-:-:S01]  /*66e0*/  FADD R110, R101, R116 ;  /* 0x00000074656e7221 */ /* 0x000fc20000000000 */
[----:B------:R-:W-:Y:S01]  /*66f0*/  F2FP.SATFINITE.E4M3.F32.PACK_AB_MERGE_C R102, RZ, R102, RZ ;  /* 0x00000066ff66723e */ /* 0x000fe200048070ff */
[----:B------:R-:W-:Y:S01]  /*6700*/  @!P3 FMUL R95, R95, 0.5 ;  /* 0x3f0000005f5fb820 */ /* 0x000fe20000400000 */
[----:B------:R-:W-:Y:S01]  /*6710*/  LOP3.LUT R97, R97, 0xff, RZ, 0xc0, !PT ;  /* 0x000000ff61617812 */ /* 0x000fe200078ec0ff */
[----:B----4-:R-:W-:Y:S01]  /*6720*/  @!P6 FMUL R104, R104, R104 ;  /* 0x000000686868e220 */ /* 0x010fe20000400000 */
[----:B------:R-:W-:Y:S01]  /*6730*/  FADD R99, R99, R110 ;  /* 0x0000006e63637221 */ /* 0x000fe20000000000 */
[----:B------:R-:W-:-:S02]  /*6740*/  LOP3.LUT R102, R102, 0xff, RZ, 0xc0, !PT ;  /* 0x000000ff66667812 */ /* 0x000fc400078ec0ff */
[----:B------:R-:W-:Y:S01]  /*6750*/  FADD R117, R103, R104 ;  /* 0x0000006867757221 */ /* 0x000fe20000000000 */
[----:B------:R-:W2:Y:S01]  /*6760*/  MUFU.EX2 R95, R95 ;  /* 0x0000005f005f7308 */ /* 0x000ea20000000800 */
[----:B------:R-:W-:-:S01]  /*6770*/  FADD R10, R10, R99 ;  /* 0x000000630a0a7221 */ /* 0x000fc20000000000 */
[----:B------:R-:W-:Y:S01]  /*6780*/  F2FP.SATFINITE.E4M3.F32.PACK_AB_MERGE_C R101, RZ, R101, RZ ;  /* 0x00000065ff65723e */ /* 0x000fe200048070ff */
[----:B------:R-:W-:-:S01]  /*6790*/  FADD R106, R106, R117 ;  /* 0x000000756a6a7221 */ /* 0x000fc20000000000 */
[----:B------:R-:W-:Y:S01]  /*67a0*/  LOP3.LUT R117, R96, 0xffff, RZ, 0xc0, !PT ;  /* 0x0000ffff60757812 */ /* 0x000fe200078ec0ff */
[----:B-1----:R-:W-:Y:S01]  /*67b0*/  @!P4 FMUL R113, R113, R113 ;  /* 0x000000717171c220 */ /* 0x002fe20000400000 */
[----:B------:R-:W-:Y:S02]  /*67c0*/  FSETP.GEU.AND P4, PT, R124, -126, PT ;  /* 0xc2fc00007c00780b */ /* 0x000fe40003f8e000 */
[----:B------:R-:W-:Y:S01]  /*67d0*/  PRMT R102, R117, 0x7604, R102 ;  /* 0x0000760475667816 */ /* 0x000fe20000000066 */
[----:B------:R-:W-:Y:S01]  /*67e0*/  FADD R108, R100, R113 ;  /* 0x00000071646c7221 */ /* 0x000fe20000000000 */
[----:B------:R-:W-:-:S02]  /*67f0*/  F2FP.SATFINITE.E4M3.F32.PACK_AB_MERGE_C R100, RZ, R100, RZ ;  /* 0x00000064ff64723e */ /* 0x000fc400048070ff */
[----:B------:R-:W-:Y:S01]  /*6800*/  F2FP.SATFINITE.E4M3.F32.PACK_AB_MERGE_C R113, RZ, R113, RZ ;  /* 0x00000071ff71723e */ /* 0x000fe200048070ff */
[----:B------:R-:W-:-:S01]  /*6810*/  FADD R13, R13, R108 ;  /* 0x0000006c0d0d7221 */ /* 0x000fc20000000000 */
[----:B------:R-:W-:Y:S02]  /*6820*/  LOP3.LUT R100, R100, 0xffff, RZ, 0xc0, !PT ;  /* 0x0000ffff64647812 */ /* 0x000fe400078ec0ff */
[----:B------:R-:W-:Y:S01]  /*6830*/  F2FP.SATFINITE.E4M3.F32.PACK_AB_MERGE_C R103, RZ, R103, RZ ;  /* 0x00000067ff67723e */ /* 0x000fe200048070ff */
[----:B------:R-:W-:Y:S01]  /*6840*/  FADD R13, R13, R106 ;  /* 0x0000006a0d0d7221 */ /* 0x000fe20000000000 */
[----:B------:R-:W-:Y:S01]  /*6850*/  F2FP.SATFINITE.E4M3.F32.PACK_AB_MERGE_C R116, RZ, R116, RZ ;  /* 0x00000074ff74723e */ /* 0x000fe200048070ff */
[----:B--2---:R-:W-:Y:S01]  /*6860*/  @!P3 FMUL R95, R95, R95 ;  /* 0x0000005f5f5fb220 */ /* 0x004fe20000400000 */
[----:B------:R-:W-:Y:S01]  /*6870*/  F2FP.SATFINITE.E4M3.F32.PACK_AB_MERGE_C R104, RZ, R104, RZ ;  /* 0x00000068ff68723e */ /* 0x000fe200048070ff */
[----:B------:R-:W-:Y:S01]  /*6880*/  FADD R10, R10, R13 ;  /* 0x0000000d0a0a7221 */ /* 0x000fe20000000000 */
[----:B------:R-:W-:Y:S01]  /*6890*/  IMAD.U32 R13, R20, 0x10000, RZ ;  /* 0x00010000140d7824 */ /* 0x000fe200078e00ff */
[----:B------:R-:W-:Y:S01]  /*68a0*/  LOP3.LUT R112, R112, 0xff, RZ, 0xc0, !PT ;  /* 0x000000ff70707812 */ /* 0x000fe200078ec0ff */
[----:B------:R-:W-:Y:S01]  /*68b0*/  @!P4 FMUL R124, R124, 0.5 ;  /* 0x3f0000007c7cc820 */ /* 0x000fe20000400000 */
[----:B------:R-:W-:Y:S01]  /*68c0*/  LOP3.LUT R113, R113, 0xffff, RZ, 0xc0, !PT ;  /* 0x0000ffff71717812 */ /* 0x000fe200078ec0ff */
[----:B------:R-:W-:-:S01]  /*68d0*/  FFMA R8, R95, R8, R10 ;  /* 0x000000085f087223 */ /* 0x000fc2000000000a */
[----:B------:R-:W-:Y:S01]  /*68e0*/  PRMT R100, R100, 0x7604, R97 ;  /* 0x0000760464647816 */ /* 0x000fe20000000061 */
[-C--:B------:R-:W-:Y:S01]  /*68f0*/  FMUL R24, R24, R95.reuse ;  /* 0x0000005f18187220 */ /* 0x080fe20000400000 */
[----:B------:R-:W-:Y:S01]  /*6900*/  LOP3.LUT R101, R101, 0xff, RZ, 0xc0, !PT ;  /* 0x000000ff65657812 */ /* 0x000fe200078ec0ff */
[----:B------:R-:W1:Y:S01]  /*6910*/  MUFU.EX2 R124, R124 ;  /* 0x0000007c007c7308 */ /* 0x000e620000000800 */
        /* <DEDUP_REMOVED lines=8> */
[----:B------:R-:W-:Y:S01]  /*69a0*/  PRMT R112, R113, 0x7604, R112 ;  /* 0x0000760471707816 */ /* 0x000fe20000000070 */
[-C--:B------:R-:W-:Y:S01]  /*69b0*/  FMUL R33, R33, R95.reuse ;  /* 0x0000005f21217220 */ /* 0x080fe20000400000 */
[----:B------:R-:W-:Y:S01]  /*69c0*/  SHF.L.U32 R13, R90, 0x10, RZ ;  /* 0x000000105a0d7819 */ /* 0x000fe200000006ff */
[-C--:B------:R-:W-:Y:S01]  /*69d0*/  FMUL R36, R36, R95.reuse ;  /* 0x0000005f24247220 */ /* 0x080fe20000400000 */
[----:B------:R-:W-:Y:S01]  /*69e0*/  LOP3.LUT R115, R98, 0xffff, RZ, 0xc0, !PT ;  /* 0x0000ffff62737812 */ /* 0x000fe200078ec0ff */
[----:B------:R-:W-:Y:S01]  /*69f0*/  FMUL R37, R37, R95 ;  /* 0x0000005f25257220 */ /* 0x000fe20000400000 */
[----:B------:R-:W-:Y:S01]  /*6a00*/  F2FP.SATFINITE.E4M3.F32.PACK_AB_MERGE_C R107, RZ, R107, RZ ;  /* 0x0000006bff6b723e */ /* 0x000fe200048070ff */
[----:B------:R-:W-:Y:S01]  /*6a10*/  FMUL R40, R40, R95 ;  /* 0x0000005f28287220 */ /* 0x000fe20000400000 */
[----:B------:R-:W-:Y:S01]  /*6a20*/  F2FP.SATFINITE.E4M3.F32.PACK_AB_MERGE_C R109, RZ, R109, RZ ;  /* 0x0000006dff6d723e */ /* 0x000fe200048070ff */
[----:B-1----:R-:W-:Y:S01]  /*6a30*/  @!P4 FMUL R124, R124, R124 ;  /* 0x0000007c7c7cc220 */ /* 0x002fe20000400000 */
[----:B------:R-:W-:Y:S01]  /*6a40*/  F2FP.SATFINITE.E4M3.F32.PACK_AB_MERGE_C R111, RZ, R111, RZ ;  /* 0x0000006fff6f723e */ /* 0x000fe200048070ff */
[----:B------:R-:W-:Y:S01]  /*6a50*/  FMUL R41, R41, R95 ;  /* 0x0000005f29297220 */ /* 0x000fe20000400000 */
[----:B------:R-:W-:Y:S01]  /*6a60*/  PRMT R96, R96, 0x7604, R101 ;  /* 0x0000760460607816 */ /* 0x000fe20000000065 */
[----:B------:R-:W-:Y:S01]  /*6a70*/  FFMA R9, R124, R9, R119 ;  /* 0x000000097c097223 */ /* 0x000fe20000000077 */
[----:B------:R-:W-:Y:S01]  /*6a80*/  PRMT R116, R97, 0x7604, R116 ;  /* 0x0000760461747816 */ /* 0x000fe20000000074 */
[----:B------:R-:W-:Y:S01]  /*6a90*/  IMAD.U32 R97, R16, 0x10000, RZ ;  /* 0x0001000010617824 */ /* 0x000fe200078e00ff */
[----:B------:R-:W-:Y:S01]  /*6aa0*/  F2FP.SATFINITE.E4M3.F32.PACK_AB_MERGE_C R93, RZ, R93, RZ ;  /* 0x0000005dff5d723e */ /* 0x000fe200048070ff */
[-C--:B------:R-:W-:Y:S01]  /*6ab0*/  FMUL R26, R26, R124.reuse ;  /* 0x0000007c1a1a7220 */ /* 0x080fe20000400000 */
[----:B------:R-:W-:Y:S01]  /*6ac0*/  LOP3.LUT R15, R15, 0xffff, RZ, 0xc0, !PT ;  /* 0x0000ffff0f0f7812 */ /* 0x000fe200078ec0ff */
[-C--:B------:R-:W-:Y:S01]  /*6ad0*/  FMUL R27, R27, R124.reuse ;  /* 0x0000007c1b1b7220 */ /* 0x080fe20000400000 */
[----:B------:R-:W-:Y:S01]  /*6ae0*/  LOP3.LUT R112, R112, 0xff0000, R13, 0xf8, !PT ;  /* 0x00ff000070707812 */ /* 0x000fe200078ef80d */
[----:B------:R-:W-:Y:S01]  /*6af0*/  IMAD.SHL.U32 R13, R14, 0x1000000, RZ ;  /* 0x010000000e0d7824 */ /* 0x000fe200078e00ff */
[----:B------:R-:W-:Y:S01]  /*6b00*/  PRMT R94, R115, 0x7604, R94 ;  /* 0x00007604735e7816 */ /* 0x000fe2000000005e */
[----:B------:R-:W-:Y:S01]  /*6b10*/  IMAD.SHL.U32 R14, R21, 0x1000000, RZ ;  /* 0x01000000150e7824 */ /* 0x000fe200078e00ff */
[----:B------:R-:W-:Y:S01]  /*6b20*/  LOP3.LUT R105, R105, 0xff, RZ, 0xc0, !PT ;  /* 0x000000ff69697812 */ /* 0x000fe200078ec0ff */
[----:B------:R-:W-:Y:S01]  /*6b30*/  IMAD.U32 R93, R93, 0x10000, RZ ;  /* 0x000100005d5d7824 */ /* 0x000fe200078e00ff */
[----:B------:R-:W-:Y:S01]  /*6b40*/  LOP3.LUT R98, R107, 0xffff, RZ, 0xc0, !PT ;  /* 0x0000ffff6b627812 */ /* 0x000fe200078ec0ff */
[----:B------:R-:W-:Y:S01]  /*6b50*/  IMAD.SHL.U32 R15, R15, 0x1000000, RZ ;  /* 0x010000000f0f7824 */ /* 0x000fe200078e00ff */
[----:B------:R-:W-:Y:S01]  /*6b60*/  LOP3.LUT R109, R109, 0xff, RZ, 0xc0, !PT ;  /* 0x000000ff6d6d7812 */ /* 0x000fe200078ec0ff */
[-C--:B------:R-:W-:Y:S01]  /*6b70*/  FMUL R30, R30, R124.reuse ;  /* 0x0000007c1e1e7220 */ /* 0x080fe20000400000 */
[----:B------:R-:W-:Y:S01]  /*6b80*/  LOP3.LUT R106, R111, 0xffff, RZ, 0xc0, !PT ;  /* 0x0000ffff6f6a7812 */ /* 0x000fe200078ec0ff */
[-C--:B------:R-:W-:Y:S01]  /*6b90*/  FMUL R31, R31, R124.reuse ;  /* 0x0000007c1f1f7220 */ /* 0x080fe20000400000 */
[----:B------:R-:W-:Y:S01]  /*6ba0*/  LOP3.LUT R17, R17, 0xffff, RZ, 0xc0, !PT ;  /* 0x0000ffff11117812 */ /* 0x000fe200078ec0ff */
[----:B------:R-:W-:Y:S01]  /*6bb0*/  FMUL R34, R34, R124 ;  /* 0x0000007c22227220 */ /* 0x000fe20000400000 */
[----:B------:R-:W-:Y:S01]  /*6bc0*/  F2FP.SATFINITE.E4M3.F32.PACK_AB_MERGE_C R18, RZ, R18, RZ ;  /* 0x00000012ff12723e */ /* 0x000fe200048070ff */
[----:B------:R-:W-:Y:S01]  /*6bd0*/  FMUL R35, R35, R124 ;  /* 0x0000007c23237220 */ /* 0x000fe20000400000 */
[----:B------:R-:W-:Y:S01]  /*6be0*/  F2FP.SATFINITE.E4M3.F32.PACK_AB_MERGE_C R22, RZ, R22, RZ ;  /* 0x00000016ff16723e */ /* 0x000fe200048070ff */
[----:B------:R-:W-:Y:S01]  /*6bf0*/  IMAD.SHL.U32 R10, R17, 0x1000000, RZ ;  /* 0x01000000110a7824 */ /* 0x000fe200078e00ff */
[----:B------:R-:W-:Y:S01]  /*6c00*/  LOP3.LUT R89, R96, 0xff0000, R89, 0xf8, !PT ;  /* 0x00ff000060597812 */ /* 0x000fe200078ef859 */
[-C--:B------:R-:W-:Y:S01]  /*6c10*/  FMUL R38, R38, R124.reuse ;  /* 0x0000007c26267220 */ /* 0x080fe20000400000 */
[----:B------:R-:W-:Y:S01]  /*6c20*/  PRMT R98, R98, 0x7604, R105 ;  /* 0x0000760462627816 */ /* 0x000fe20000000069 */
[-C--:B------:R-:W-:Y:S01]  /*6c30*/  FMUL R39, R39, R124.reuse ;  /* 0x0000007c27277220 */ /* 0x080fe20000400000 */
[----:B------:R-:W-:Y:S01]  /*6c40*/  PRMT R106, R106, 0x7604, R109 ;  /* 0x000076046a6a7816 */ /* 0x000fe2000000006d */
[-C--:B------:R-:W-:Y:S01]  /*6c50*/  FMUL R42, R42, R124.reuse ;  /* 0x0000007c2a2a7220 */ /* 0x080fe20000400000 */
[----:B------:R-:W-:Y:S01]  /*6c60*/  LOP3.LUT R94, R94, 0xff0000, R97, 0xf8, !PT ;  /* 0x00ff00005e5e7812 */ /* 0x000fe200078ef861 */
[----:B------:R-:W-:Y:S01]  /*6c70*/  IMAD.U32 R97, R92, 0x10000, RZ ;  /* 0x000100005c617824 */ /* 0x000fe200078e00ff */
[----:B------:R-:W-:Y:S01]  /*6c80*/  LOP3.LUT R18, R18, 0xffff, RZ, 0xc0, !PT ;  /* 0x0000ffff12127812 */ /* 0x000fe200078ec0ff */
[-C--:B------:R-:W-:Y:S01]  /*6c90*/  FMUL R43, R43, R124.reuse ;  /* 0x0000007c2b2b7220 */ /* 0x080fe20000400000 */
[----:B------:R-:W-:Y:S01]  /*6ca0*/  LOP3.LUT R22, R22, 0xffff, RZ, 0xc0, !PT ;  /* 0x0000ffff16167812 */ /* 0x000fe200078ec0ff */
[-C--:B------:R-:W-:Y:S01]  /*6cb0*/  FMUL R46, R46, R124.reuse ;  /* 0x0000007c2e2e7220 */ /* 0x080fe20000400000 */
[----:B------:R-:W-:Y:S01]  /*6cc0*/  LOP3.LUT R23, R100, 0xff0000, R23, 0xf8, !PT ;  /* 0x00ff000064177812 */ /* 0x000fe200078ef817 */
[----:B------:R-:W-:Y:S01]  /*6cd0*/  FMUL R47, R47, R124 ;  /* 0x0000007c2f2f7220 */ /* 0x000fe20000400000 */
[----:B------:R-:W-:Y:S01]  /*6ce0*/  LOP3.LUT R89, R89, R14, RZ, 0xfc, !PT ;  /* 0x0000000e59597212 */ /* 0x000fe200078efcff */
[----:B------:R-:W-:Y:S01]  /*6cf0*/  IMAD.SHL.U32 R14, R19, 0x1000000, RZ ;  /* 0x01000000130e7824 */ /* 0x000fe200078e00ff */
[----:B------:R-:W-:Y:S01]  /*6d00*/  LOP3.LUT R91, R98, 0xff0000, R91, 0xf8, !PT ;  /* 0x00ff0000625b7812 */ /* 0x000fe200078ef85b */
[-C--:B------:R-:W-:Y:S01]  /*6d10*/  FMUL R50, R50, R124.reuse ;  /* 0x0000007c32327220 */ /* 0x080fe20000400000 */
[----:B------:R-:W-:Y:S01]  /*6d20*/  LOP3.LUT R93, R106, 0xff0000, R93, 0xf8, !PT ;  /* 0x00ff00006a5d7812 */ /* 0x000fe200078ef85d */
[-C--:B------:R-:W-:Y:S01]  /*6d30*/  FMUL R51, R51, R124.reuse ;  /* 0x0000007c33337220 */ /* 0x080fe20000400000 */
[----:B------:R-:W-:Y:S01]  /*6d40*/  LOP3.LUT R102, R102, R15, RZ, 0xfc, !PT ;  /* 0x0000000f66667212 */ /* 0x000fe200078efcff */
[----:B------:R-:W-:Y:S01]  /*6d50*/  IMAD.SHL.U32 R15, R22, 0x1000000, RZ ;  /* 0x01000000160f7824 */ /* 0x000fe200078e00ff */
[----:B------:R-:W-:Y:S01]  /*6d60*/  SHF.L.U32 R18, R18, 0x18, RZ ;  /* 0x0000001812127819 */ /* 0x000fe200000006ff */
[-C--:B------:R-:W-:Y:S01]  /*6d70*/  FMUL R54, R54, R124.reuse ;  /* 0x0000007c36367220 */ /* 0x080fe20000400000 */
[----:B------:R-:W-:Y:S01]  /*6d80*/  LOP3.LUT R97, R116, 0xff0000, R97, 0xf8, !PT ;  /* 0x00ff000074617812 */ /* 0x000fe200078ef861 */
[----:B------:R-:W-:Y:S01]  /*6d90*/  FMUL R55, R55, R124 ;  /* 0x0000007c37377220 */ /* 0x000fe20000400000 */
[----:B------:R-:W-:Y:S01]  /*6da0*/  LOP3.LUT R10, R23, R10, RZ, 0xfc, !PT ;  /* 0x0000000a170a7212 */ /* 0x000fe200078efcff */
[----:B------:R-:W-:Y:S01]  /*6db0*/  FMUL R58, R58, R124 ;  /* 0x0000007c3a3a7220 */ /* 0x000fe20000400000 */
[----:B------:R-:W-:Y:S01]  /*6dc0*/  LOP3.LUT R14, R91, R14, RZ, 0xfc, !PT ;  /* 0x0000000e5b0e7212 */ /* 0x000fe200078efcff */
[----:B------:R-:W-:Y:S01]  /*6dd0*/  FMUL R59, R59, R124 ;  /* 0x0000007c3b3b7220 */ /* 0x000fe20000400000 */
[----:B------:R-:W-:Y:S01]  /*6de0*/  LOP3.LUT R93, R93, R18, RZ, 0xfc, !PT ;  /* 0x000000125d5d7212 */ /* 0x000fe200078efcff */
[-C--:B------:R-:W-:Y:S01]  /*6df0*/  FMUL R62, R62, R124.reuse ;  /* 0x0000007c3e3e7220 */ /* 0x080fe20000400000 */
[----:B------:R-:W-:Y:S01]  /*6e00*/  LOP3.LUT R13, R94, R13, RZ, 0xfc, !PT ;  /* 0x0000000d5e0d7212 */ /* 0x000fe200078efcff */
[-C--:B------:R-:W-:Y:S01]  /*6e10*/  FMUL R63, R63, R124.reuse ;  /* 0x0000007c3f3f7220 */ /* 0x080fe20000400000 */
[----:B------:R-:W-:Y:S01]  /*6e20*/  LOP3.LUT R15, R112, R15, RZ, 0xfc, !PT ;  /* 0x0000000f700f7212 */ /* 0x000fe200078efcff */
[----:B------:R-:W-:Y:S01]  /*6e30*/  FMUL R66, R66, R124 ;  /* 0x0000007c42427220 */ /* 0x000fe20000400000 */
[----:B------:R-:W-:Y:S01]  /*6e40*/  LOP3.LUT R88, R97, R88, RZ, 0xfc, !PT ;  /* 0x0000005861587212 */ /* 0x000fe200078efcff */
[----:B------:R-:W-:Y:S01]  /*6e50*/  FMUL R67, R67, R124 ;  /* 0x0000007c43437220 */ /* 0x000fe20000400000 */
[----:B------:R-:W-:Y:S01]  /*6e60*/  SEL R18, R89, R10, P1 ;  /* 0x0000000a59127207 */ /* 0x000fe20000800000 */
[-C--:B------:R-:W-:Y:S01]  /*6e70*/  FMUL R70, R70, R124.reuse ;  /* 0x0000007c46467220 */ /* 0x080fe20000400000 */
[----:B------:R-:W-:Y:S01]  /*6e80*/  SEL R89, R10, R89, P1 ;  /* 0x000000590a597207 */ /* 0x000fe20000800000 */
[----:B------:R-:W-:Y:S01]  /*6e90*/  FMUL R71, R71, R124 ;  /* 0x0000007c47477220 */ /* 0x000fe20000400000 */
[----:B------:R-:W-:Y:S01]  /*6ea0*/  SEL R10, R93, R14, P1 ;  /* 0x0000000e5d0a7207 */ /* 0x000fe20000800000 */
[-C--:B------:R-:W-:Y:S01]  /*6eb0*/  FMUL R74, R74, R124.reuse ;  /* 0x0000007c4a4a7220 */ /* 0x080fe20000400000 */
[----:B------:R-:W-:Y:S01]  /*6ec0*/  SEL R93, R14, R93, P1 ;  /* 0x0000005d0e5d7207 */ /* 0x000fe20000800000 */
[----:B------:R1:W2:Y:S01]  /*6ed0*/  SHFL.IDX PT, R18, R18, R11, 0x1c1f ;  /* 0x001c1f0b12127589 */ /* 0x0002a200000e0000 */
[----:B------:R-:W-:Y:S01]  /*6ee0*/  SEL R16, R102, R13, P1 ;  /* 0x0000000d66107207 */ /* 0x000fe20000800000 */
[----:B------:R-:W-:Y:S01]  /*6ef0*/  FMUL R75, R75, R124 ;  /* 0x0000007c4b4b7220 */ /* 0x000fe20000400000 */
[----:B------:R-:W-:Y:S01]  /*6f00*/  SEL R14, R88, R15, P1 ;  /* 0x0000000f580e7207 */ /* 0x000fe20000800000 */
[----:B------:R1:W3:Y:S01]  /*6f10*/  SHFL.IDX PT, R91, R89, R12, 0x1c1f ;  /* 0x001c1f0c595b7589 */ /* 0x0002e200000e0000 */
[----:B------:R-:W-:Y:S01]  /*6f20*/  SEL R13, R13, R102, P1 ;  /* 0x000000660d0d7207 */ /* 0x000fe20000800000 */
[----:B------:R-:W-:Y:S01]  /*6f30*/  FMUL R78, R78, R124 ;  /* 0x0000007c4e4e7220 */ /* 0x000fe20000400000 */
[----:B------:R-:W-:Y:S01]  /*6f40*/  SEL R15, R15, R88, P1 ;  /* 0x000000580f0f7207 */ /* 0x000fe20000800000 */
[----:B------:R1:W4:Y:S01]  /*6f50*/  SHFL.IDX PT, R16, R16, R11, 0x1c1f ;  /* 0x001c1f0b10107589 */ /* 0x00032200000e0000 */
[----:B------:R-:W-:Y:S01]  /*6f60*/  SHF.L.U32 R17, R6, 0x1f, RZ ;  /* 0x0000001f06117819 */ /* 0x000fe200000006ff */
[-C--:B------:R-:W-:Y:S01]  /*6f70*/  FMUL R79, R79, R124.reuse ;  /* 0x0000007c4f4f7220 */ /* 0x080fe20000400000 */
[-C--:B------:R-:W-:Y:S01]  /*6f80*/  FMUL R82, R82, R124.reuse ;  /* 0x0000007c52527220 */ /* 0x080fe20000400000 */
[----:B------:R1:W1:Y:S01]  /*6f90*/  SHFL.IDX PT, R13, R13, R12, 0x1c1f ;  /* 0x001c1f0c0d0d7589 */ /* 0x00026200000e0000 */
[----:B------:R1:W1:Y:S01]  /*6fa0*/  SYNCS.PHASECHK.TRANS64.TRYWAIT P3, [UR6+0xe000], R17 ;  /* 0x00e00011ff0075a7 */ /* 0x0002620008060146 */
[-C--:B------:R-:W-:Y:S01]  /*6fb0*/  FMUL R83, R83, R124.reuse ;  /* 0x0000007c53537220 */ /* 0x080fe20000400000 */
[-C--:B------:R-:W-:Y:S01]  /*6fc0*/  FMUL R86, R86, R124.reuse ;  /* 0x0000007c56567220 */ /* 0x080fe20000400000 */
[----:B------:R1:W1:Y:S01]  /*6fd0*/  SHFL.IDX PT, R10, R10, R11, 0x1c1f ;  /* 0x001c1f0b0a0a7589 */ /* 0x00026200000e0000 */
[----:B------:R-:W-:Y:S01]  /*6fe0*/  FMUL R87, R87, R124 ;  /* 0x0000007c57577220 */ /* 0x000fe20000400000 */
[-C--:B------:R-:W-:Y:S01]  /*6ff0*/  FMUL R44, R44, R95.reuse ;  /* 0x0000005f2c2c7220 */ /* 0x080fe20000400000 */
[-C--:B------:R-:W-:Y:S01]  /*7000*/  FMUL R45, R45, R95.reuse ;  /* 0x0000005f2d2d7220 */ /* 0x080fe20000400000 */
[----:B------:R1:W1:Y:S01]  /*7010*/  SHFL.IDX PT, R93, R93, R12, 0x1c1f ;  /* 0x001c1f0c5d5d7589 */ /* 0x00026200000e0000 */
[-C--:B------:R-:W-:Y:S01]  /*7020*/  FMUL R48, R48, R95.reuse ;  /* 0x0000005f30307220 */ /* 0x080fe20000400000 */
        /* <DEDUP_REMOVED lines=21> */
[----:B--234-:R-:W-:Y:S06]  /*7180*/  @!P0 BRA `(.L_x_39) ;  /* 0x0000000000048947 */ /* 0x01cfec0003800000 */
[----:B------:R-:W-:Y:S01]  /*7190*/  BPT.TRAP 0x1 ;  /* 0x000000040000795c */ /* 0x000fe20000300000 */
.L_x_39:
[----:B-1----:R-:W-:Y:S05]  /*71a0*/  @P3 BRA `(.L_x_40) ;  /* 0x0000000000083947 */ /* 0x002fea0003800000 */
[----:B------:R-:W1:Y:S02]  /*71b0*/  SYNCS.PHASECHK.TRANS64.TRYWAIT P3, [UR6+0xe000], R17 ;  /* 0x00e00011ff0075a7 */ /* 0x000e640008060146 */
[----:B-1----:R-:W-:Y:S05]  /*71c0*/  @!P3 BRA `(.L_x_41) ;  /* 0x000000300038b947 */ /* 0x002fea0003800000 */
.L_x_40:
[-C--:B------:R-:W-:Y:S01]  /*71d0*/  PRMT R90, R18, R0.reuse, R91 ;  /* 0x00000000125a7216 */ /* 0x080fe2000000005b */
[----:B------:R-:W-:Y:S01]  /*71e0*/  ULEA UR6, UR23, UR20, 0x9 ;  /* 0x0000001417067291 */ /* 0x000fe2000f8e483f */
[CCC-:B------:R-:W-:Y:S01]  /*71f0*/  PRMT R88, R16.reuse, R0.reuse, R13.reuse ;  /* 0x0000000010587216 */ /* 0x1c0fe2000000000d */
[----:B------:R-:W-:Y:S01]  /*7200*/  UMOV UR7, 0x80000020 ;  /* 0x8000002000077882 */ /* 0x000fe20000000000 */
[-C--:B------:R-:W-:Y:S02]  /*7210*/  PRMT R89, R16, R7.reuse, R13 ;  /* 0x0000000710597216 */ /* 0x080fe4000000000d */
[-C--:B------:R-:W-:Y:S02]  /*7220*/  PRMT R91, R18, R7.reuse, R91 ;  /* 0x00000007125b7216 */ /* 0x080fe4000000005b */
[C-C-:B------:R-:W-:Y:S02]  /*7230*/  PRMT R116, R10.reuse, R0, R93.reuse ;  /* 0x000000000a747216 */ /* 0x140fe4000000005d */
[----:B------:R-:W-:Y:S01]  /*7240*/  WARPGROUP.ARRIVE ;  /* 0x00000000000079c5 */ /* 0x000fe20000000000 */
[----:B------:R-:W-:-:S02]  /*7250*/  PRMT R117, R10, R7, R93 ;  /* 0x000000070a757216 */ /* 0x000fc4000000005d */
[C-C-:B------:R-:W-:Y:S02]  /*7260*/  PRMT R118, R14.reuse, R0, R15.reuse ;  /* 0x000000000e767216 */ /* 0x140fe4000000000f */
[----:B------:R-:W-:Y:S01]  /*7270*/  PRMT R119, R14, R7, R15 ;  /* 0x000000070e777216 */ /* 0x000fe2000000000f */
        /* <DEDUP_REMOVED lines=9> */
.L_x_42:
[----:B------:R-:W-:-:S04]  /*7310*/  ULEA UR6, UR21, UR36, 0x3 ;  /* 0x0000002415067291 */ /* 0x000fc8000f8e183f */
[----:B------:R-:W-:-:S04]  /*7320*/  UIADD3 UR6, UR6, 0xe028, URZ ;  /* 0x0000e02806067890 */ /* 0x000fc8000fffe03f */
[----:B------:R-:W-:-:S09]  /*7330*/  UPRMT UR6, URZ, 0x654, UR6 ;  /* 0x000006543f067896 */ /* 0x000fd20008000006 */
[----:B------:R-:W-:Y:S01]  /*7340*/  SYNCS.ARRIVE.TRANS64.RED.A1T0 RZ, [UR6], RZ ;  /* 0x000000ffffff79a7 */ /* 0x000fe20008100406 */
[----:B------:R-:W-:Y:S05]  /*7350*/  @P2 BRA `(.L_x_43) ;  /* 0x0000000000042947 */ /* 0x000fea0003800000 */
[----:B------:R-:W-:Y:S01]  /*7360*/  BPT.TRAP 0x1 ;  /* 0x000000040000795c */ /* 0x000fe20000300000 */
.L_x_43:
[----:B------:R-:W-:-:S04]  /*7370*/  UIADD3 UR21, UR21, 0x1, URZ ;  /* 0x0000000115157890 */ /* 0x000fc8000fffe03f */
[----:B------:R-:W-:-:S04]  /*7380*/  UISETP.NE.AND UP0, UPT, UR21, 0x5, UPT ;  /* 0x000000051500788c */ /* 0x000fc8000bf05270 */
[----:B------:R-:W-:Y:S01]  /*7390*/  USEL UR21, UR21, URZ, UP0 ;  /* 0x0000003f15157287 */ /* 0x000fe20008000000 */
[----:B------:R-:W-:Y:S11]  /*73a0*/  @!P0 BRA `(.L_x_44) ;  /* 0x0000000000048947 */ /* 0x000ff60003800000 */
[----:B------:R-:W-:Y:S01]  /*73b0*/  BPT.TRAP 0x1 ;  /* 0x000000040000795c */ /* 0x000fe20000300000 */
.L_x_44:
[----:B------:R-:W-:-:S04]  /*73c0*/  ULEA UR6, UR21, UR36, 0x3 ;  /* 0x0000002415067291 */ /* 0x000fc8000f8e183f */
[----:B------:R-:W-:-:S04]  /*73d0*/  UIADD3 UR6, UR6, 0xe028, URZ ;  /* 0x0000e02806067890 */ /* 0x000fc8000fffe03f */
[----:B------:R-:W-:-:S09]  /*73e0*/  UPRMT UR6, URZ, 0x654, UR6 ;  /* 0x000006543f067896 */ /* 0x000fd20008000006 */
[----:B------:R-:W-:Y:S01]  /*73f0*/  SYNCS.ARRIVE.TRANS64.RED.A1T0 RZ, [UR6], RZ ;  /* 0x000000ffffff79a7 */ /* 0x000fe20008100406 */
[----:B------:R-:W-:Y:S05]  /*7400*/  @P2 BRA `(.L_x_45) ;  /* 0x0000000000042947 */ /* 0x000fea0003800000 */
[----:B------:R-:W-:Y:S01]  /*7410*/  BPT.TRAP 0x1 ;  /* 0x000000040000795c */ /* 0x000fe20000300000 */
.L_x_45:
        /* <DEDUP_REMOVED lines=9> */
[----:B------:R-:W-:Y:S01]  /*74b0*/  IMAD.MOV.U32 R13, RZ, RZ, R5 ;  /* 0x000000ffff0d7224 */ /* 0x000fe200078e0005 */
[----:B------:R-:W-:-:S02]  /*74c0*/  USEL UR21, UR21, URZ, UP0 ;  /* 0x0000003f15157287 */ /* 0x000fc40008000000 */
[----:B------:R-:W-:Y:S02]  /*74d0*/  USEL UR23, UR23, URZ, UP1 ;  /* 0x0000003f17177287 */ /* 0x000fe40008800000 */
[----:B------:R-:W-:Y:S01]  /*74e0*/  LOP3.LUT R6, R6, UR6, RZ, 0x3c, !PT ;  /* 0x0000000606067c12 */ /* 0x000fe2000f8e3cff */
[----:B------:R-:W-:Y:S09]  /*74f0*/  @P3 BRA `(.L_x_46) ;  /* 0xffffffd800c03947 */ /* 0x000ff2000383ffff */
.L_x_35:
[----:B------:R-:W2:Y:S01]  /*7500*/  SHFL.BFLY PT, R3, R8, 0x1, 0x1f ;  /* 0x0c201f0008037f89 */ /* 0x000ea200000e0000 */
[----:B------:R-:W-:Y:S01]  /*7510*/  BSSY B0, `(.L_x_47) ;  /* 0x0000023000007945 */ /* 0x000fe20003800000 */
[----:B------:R-:W-:Y:S01]  /*7520*/  MOV R11, 0x7f800000 ;  /* 0x7f800000000b7802 */ /* 0x000fe20000000f00 */
[----:B------:R-:W-:Y:S01]  /*7530*/  IMAD.MOV.U32 R10, RZ, RZ, 0x3f800000 ;  /* 0x3f800000ff0a7424 */ /* 0x000fe200078e00ff */
[----:B------:R-:W3:Y:S01]  /*7540*/  SHFL.BFLY PT, R0, R9, 0x1, 0x1f ;  /* 0x0c201f0009007f89 */ /* 0x000ee200000e0000 */
[----:B------:R-:W-:Y:S02]  /*7550*/  IMAD.MOV.U32 R13, RZ, RZ, 0x7f800000 ;  /* 0x7f800000ff0d7424 */ /* 0x000fe400078e00ff */
[----:B--2---:R-:W-:Y:S01]  /*7560*/  FADD R3, R3, R8 ;  /* 0x0000000803037221 */ /* 0x004fe20000000000 */
[----:B---3--:R-:W-:-:S04]  /*7570*/  FADD R15, R0, R9 ;  /* 0x00000009000f7221 */ /* 0x008fc80000000000 */
[----:B------:R-:W2:Y:S01]  /*7580*/  SHFL.BFLY PT, R2, R3, 0x2, 0x1f ;  /* 0x0c401f0003027f89 */ /* 0x000ea200000e0000 */
[----:B------:R-:W-:-:S03]  /*7590*/  IMAD.MOV.U32 R0, RZ, RZ, 0x3f800000 ;  /* 0x3f800000ff007424 */ /* 0x000fc600078e00ff */
[----:B------:R-:W3:Y:S01]  /*75a0*/  SHFL.BFLY PT, R16, R15, 0x2, 0x1f ;  /* 0x0c401f000f107f89 */ /* 0x000ee200000e0000 */
[C---:B--2---:R-:W-:Y:S01]  /*75b0*/  FSETP.NE.AND P0, PT, R3.reuse, -R2, PT ;  /* 0x800000020300720b */ /* 0x044fe20003f05000 */
[----:B------:R-:W-:Y:S01]  /*75c0*/  FADD R6, R3, R2 ;  /* 0x0000000203067221 */ /* 0x000fe20000000000 */
[----:B---3--:R-:W-:-:S11]  /*75d0*/  FADD R7, R15, R16 ;  /* 0x000000100f077221 */ /* 0x008fd60000000000 */
[----:B------:R-:W-:Y:S05]  /*75e0*/  @!P0 BRA `(.L_x_48) ;  /* 0x0000000000548947 */ /* 0x000fea0003800000 */
[----:B------:R-:W-:Y:S01]  /*75f0*/  VIADD R0, R6, 0x1800000 ;  /* 0x0180000006007836 */ /* 0x000fe20000000000 */
[----:B------:R-:W-:Y:S04]  /*7600*/  BSSY B1, `(.L_x_49) ;  /* 0x000000c000017945 */ /* 0x000fe80003800000 */
[----:B------:R-:W-:-:S04]  /*7610*/  LOP3.LUT R0, R0, 0x7f800000, RZ, 0xc0, !PT ;  /* 0x7f80000000007812 */ /* 0x000fc800078ec0ff */
[----:B------:R-:W-:-:S13]  /*7620*/  ISETP.GT.U32.AND P0, PT, R0, 0x1ffffff, PT ;  /* 0x01ffffff0000780c */ /* 0x000fda0003f04070 */
[----:B------:R-:W-:Y:S05]  /*7630*/  @P0 BRA `(.L_x_50) ;  /* 0x0000000000100947 */ /* 0x000fea0003800000 */
[----:B------:R-:W-:Y:S01]  /*7640*/  IMAD.MOV.U32 R2, RZ, RZ, R6 ;  /* 0x000000ffff027224 */ /* 0x000fe200078e0006 */
[----:B-1----:R-:W-:-:S07]  /*7650*/  MOV R14, 0x7670 ;  /* 0x00007670000e7802 */ /* 0x002fce0000000f00 */
[----:B------:R-:W-:Y:S05]  /*7660*/  CALL.REL.NOINC `($__internal_0_$__cuda_sm20_rcp_rn_f32_slowpath) ;  /* 0x0000002c00b87944 */ /* 0x000fea0003c00000 */
[----:B------:R-:W-:Y:S05]  /*7670*/  BRA `(.L_x_51) ;  /* 0x0000000000107947 */ /* 0x000fea0003800000 */
.L_x_50:
[----:B------:R-:W2:Y:S02]  /*7680*/  MUFU.RCP R3, R6 ;  /* 0x0000000600037308 */ /* 0x000ea40000001000 */
[----:B--2---:R-:W-:-:S04]  /*7690*/  FFMA R0, R6, R3, -1 ;  /* 0xbf80000006007423 */ /* 0x004fc80000000003 */
[----:B------:R-:W-:-:S04]  /*76a0*/  FADD.FTZ R0, -R0, -RZ ;  /* 0x800000ff00007221 */ /* 0x000fc80000010100 */
[----:B------:R-:W-:-:S07]  /*76b0*/  FFMA R0, R3, R0, R3 ;  /* 0x0000000003007223 */ /* 0x000fce0000000003 */
.L_x_51:
[----:B------:R-:W-:Y:S05]  /*76c0*/  BSYNC B1 ;  /* 0x0000000000017941 */ /* 0x000fea0003800000 */
.L_x_49:
[----:B------:R-:W-:Y:S01]  /*76d0*/  FSETP.GEU.AND P0, PT, |R6|, 1.175494350822287508e-38, PT ;  /* 0x008000000600780b */ /* 0x000fe20003f0e200 */
[----:B------:R-:W-:-:S12]  /*76e0*/  ULDC UR4, c[0x0][0x600] ;  /* 0x0001800000047ab9 */ /* 0x000fd80000000800 */
[----:B------:R-:W-:-:S04]  /*76f0*/  @!P0 FMUL R6, R6, 16777216 ;  /* 0x4b80000006068820 */ /* 0x000fc80000400000 */
[----:B------:R-:W2:Y:S02]  /*7700*/  MUFU.LG2 R2, R6 ;  /* 0x0000000600027308 */ /* 0x000ea40000000c00 */
[----:B--2---:R-:W-:-:S04]  /*7710*/  @!P0 FADD R2, R2, -24 ;  /* 0xc1c0000002028421 */ /* 0x004fc80000000000 */
[----:B------:R-:W-:-:S04]  /*7720*/  FMUL R13, R2, 0.69314718246459960938 ;  /* 0x3f317218020d7820 */ /* 0x000fc80000400000 */
[----:B------:R-:W-:-:S07]  /*7730*/  FFMA R13, R4, UR4, R13 ;  /* 0x00000004040d7c23 */ /* 0x000fce000800000d */
.L_x_48:
[----:B------:R-:W-:Y:S05]  /*7740*/  BSYNC B0 ;  /* 0x0000000000007941 */ /* 0x000fea0003800000 */
.L_x_47:
[----:B------:R-:W-:Y:S01]  /*7750*/  FSETP.NE.AND P0, PT, R15, -R16, PT ;  /* 0x800000100f00720b */ /* 0x000fe20003f05000 */
[----:B------:R-:W-:Y:S01]  /*7760*/  ULDC UR4, c[0x0][0x608] ;  /* 0x0001820000047ab9 */ /* 0x000fe20000000800 */
[----:B------:R-:W-:Y:S01]  /*7770*/  BSSY B0, `(.L_x_52) ;  /* 0x0000039000007945 */ /* 0x000fe20003800000 */
[----:B------:R-:W-:-:S04]  /*7780*/  FMUL R0, R0, UR4 ;  /* 0x0000000400007c20 */ /* 0x000fc80008400000 */
        /* <DEDUP_REMOVED lines=32> */
[----:B------:R-:W-:Y:S06]  /*7990*/  @!P0 BRA `(.L_x_53) ;  /* 0x0000000000588947 */ /* 0x000fec0003800000 */
[----:B------:R-:W-:Y:S01]  /*79a0*/  VIADD R0, R7, 0x1800000 ;  /* 0x0180000007007836 */ /* 0x000fe20000000000 */
[----:B------:R-:W-:Y:S04]  /*79b0*/  BSSY B1, `(.L_x_54) ;  /* 0x000000d000017945 */ /* 0x000fe80003800000 */
[----:B------:R-:W-:-:S04]  /*79c0*/  LOP3.LUT R0, R0, 0x7f800000, RZ, 0xc0, !PT ;  /* 0x7f80000000007812 */ /* 0x000fc800078ec0ff */
[----:B------:R-:W-:-:S13]  /*79d0*/  ISETP.GT.U32.AND P0, PT, R0, 0x1ffffff, PT ;  /* 0x01ffffff0000780c */ /* 0x000fda0003f04070 */
[----:B------:R-:W-:Y:S05]  /*79e0*/  @P0 BRA `(.L_x_55) ;  /* 0x0000000000140947 */ /* 0x000fea0003800000 */
[----:B------:R-:W-:Y:S02]  /*79f0*/  MOV R2, R7 ;  /* 0x0000000700027202 */ /* 0x000fe40000000f00 */
[----:B-1----:R-:W-:-:S07]  /*7a00*/  MOV R14, 0x7a20 ;  /* 0x00007a20000e7802 */ /* 0x002fce0000000f00 */
[----:B------:R-:W-:Y:S05]  /*7a10*/  CALL.REL.NOINC `($__internal_0_$__cuda_sm20_rcp_rn_f32_slowpath) ;  /* 0x0000002800cc7944 */ /* 0x000fea0003c00000 */
[----:B------:R-:W-:Y:S01]  /*7a20*/  IMAD.MOV.U32 R10, RZ, RZ, R0 ;  /* 0x000000ffff0a7224 */ /* 0x000fe200078e0000 */
[----:B------:R-:W-:Y:S06]  /*7a30*/  BRA `(.L_x_56) ;  /* 0x0000000000107947 */ /* 0x000fec0003800000 */
.L_x_55:
[----:B------:R-:W2:Y:S02]  /*7a40*/  MUFU.RCP R10, R7 ;  /* 0x00000007000a7308 */ /* 0x000ea40000001000 */
[----:B--2---:R-:W-:-:S04]  /*7a50*/  FFMA R0, R7, R10, -1 ;  /* 0xbf80000007007423 */ /* 0x004fc8000000000a */
[----:B------:R-:W-:-:S04]  /*7a60*/  FADD.FTZ R3, -R0, -RZ ;  /* 0x800000ff00037221 */ /* 0x000fc80000010100 */
[----:B------:R-:W-:-:S07]  /*7a70*/  FFMA R10, R10, R3, R10 ;  /* 0x000000030a0a7223 */ /* 0x000fce000000000a */
.L_x_56:
[----:B------:R-:W-:Y:S05]  /*7a80*/  BSYNC B1 ;  /* 0x0000000000017941 */ /* 0x000fea0003800000 */
.L_x_54:
[----:B------:R-:W-:Y:S01]  /*7a90*/  FSETP.GEU.AND P0, PT, |R7|, 1.175494350822287508e-38, PT ;  /* 0x008000000700780b */ /* 0x000fe20003f0e200 */
[----:B------:R-:W-:-:S12]  /*7aa0*/  ULDC UR4, c[0x0][0x600] ;  /* 0x0001800000047ab9 */ /* 0x000fd80000000800 */
[----:B------:R-:W-:-:S04]  /*7ab0*/  @!P0 FMUL R7, R7, 16777216 ;  /* 0x4b80000007078820 */ /* 0x000fc80000400000 */
[----:B------:R-:W2:Y:S02]  /*7ac0*/  MUFU.LG2 R0, R7 ;  /* 0x0000000700007308 */ /* 0x000ea40000000c00 */
[----:B--2---:R-:W-:-:S04]  /*7ad0*/  @!P0 FADD R0, R0, -24 ;  /* 0xc1c0000000008421 */ /* 0x004fc80000000000 */
[----:B------:R-:W-:-:S04]  /*7ae0*/  FMUL R0, R0, 0.69314718246459960938 ;  /* 0x3f31721800007820 */ /* 0x000fc80000400000 */
[----:B------:R-:W-:-:S07]  /*7af0*/  FFMA R11, R5, UR4, R0 ;  /* 0x00000004050b7c23 */ /* 0x000fce0008000000 */
.L_x_53:
[----:B------:R-:W-:Y:S05]  /*7b00*/  BSYNC B0 ;  /* 0x0000000000007941 */ /* 0x000fea0003800000 */
.L_x_52:
[----:B------:R-:W-:Y:S01]  /*7b10*/  UISETP.NE.AND UP0, UPT, UR37, 0x1, UPT ;  /* 0x000000012500788c */ /* 0x000fe2000bf05270 */
[----:B-1----:R-:W1:Y:S01]  /*7b20*/  S2R R17, SR_TID.X ;  /* 0x0000000000117919 */ /* 0x002e620000002100 */
[----:B------:R-:W-:Y:S02]  /*7b30*/  ULDC.64 UR8, c[0x0][0x208] ;  /* 0x0000820000087ab9 */ /* 0x000fe40000000a00 */
[----:B------:R-:W-:-:S06]  /*7b40*/  USEL UR4, URZ, 0x1, UP0 ;  /* 0x000000013f047887 */ /* 0x000fcc0008000000 */
[----:B------:R-:W-:Y:S01]  /*7b50*/  IMAD.U32 R0, RZ, RZ, UR4 ;  /* 0x00000004ff007e24 */ /* 0x000fe2000f8e00ff */
[----:B------:R-:W-:Y:S02]  /*7b60*/  ULDC UR4, c[0x0][0x608] ;  /* 0x0001820000047ab9 */ /* 0x000fe40000000800 */
[----:B------:R-:W-:Y:S02]  /*7b70*/  FMUL R10, R10, UR4 ;  /* 0x000000040a0a7c20 */ /* 0x000fe40008400000 */
[----:B------:R-:W-:-:S04]  /*7b80*/  SHF.L.U32 R0, R0, 0x1f, RZ ;  /* 0x0000001f00007819 */ /* 0x000fc800000006ff */
[----:B------:R-:W2:Y:S01]  /*7b90*/  SYNCS.PHASECHK.TRANS64.TRYWAIT P0, [UR22+0x8], R0 ;  /* 0x00000800ff0075a7 */ /* 0x000ea20008000156 */
[C---:B-1----:R-:W-:Y:S02]  /*7ba0*/  LOP3.LUT P1, RZ, R17.reuse, 0x3, RZ, 0xc0, !PT ;  /* 0x0000000311ff7812 */ /* 0x042fe4000782c0ff */
[----:B------:R-:W-:Y:S01]  /*7bb0*/  LOP3.LUT R16, R17, 0x7f, RZ, 0xc0, !PT ;  /* 0x0000007f11107812 */ /* 0x000fe200078ec0ff */
[----:B--2---:R-:W-:Y:S10]  /*7bc0*/  @!P0 BRA `(.L_x_57) ;  /* 0x0000002400d08947 */ /* 0x004ff40003800000 */
.L_x_108:
[----:B------:R-:W-:Y:S01]  /*7bd0*/  USHF.L.U32 UR42, UR42, 0x6, URZ ;  /* 0x000000062a2a7899 */ /* 0x000fe2000800063f */
[----:B------:R-:W-:Y:S01]  /*7be0*/  BSSY B0, `(.L_x_58) ;  /* 0x0000018000007945 */ /* 0x000fe20003800000 */
[----:B------:R-:W-:Y:S02]  /*7bf0*/  SHF.R.U32.HI R17, RZ, 0x2, R17 ;  /* 0x00000002ff117819 */ /* 0x000fe40000011611 */
[----:B------:R-:W-:Y:S01]  /*7c00*/  SHF.R.U32.HI R18, RZ, 0x5, R16 ;  /* 0x00000005ff127819 */ /* 0x000fe20000011610 */
[----:B------:R-:W-:Y:S07]  /*7c10*/  @P1 BRA `(.L_x_59) ;  /* 0x0000000000501947 */ /* 0x000fee0003800000 */
[----:B------:R-:W2:Y:S01]  /*7c20*/  S2UR UR4, SR_CTAID.Y ;  /* 0x00000000000479c3 */ /* 0x000ea20000002600 */
[----:B-1----:R-:W-:Y:S01]  /*7c30*/  IMAD.SHL.U32 R3, R18, 0x10, RZ ;  /* 0x0000001012037824 */ /* 0x002fe200078e00ff */
[----:B------:R-:W-:Y:S01]  /*7c40*/  LOP3.LUT R0, R17, 0x7, RZ, 0xc0, !PT ;  /* 0x0000000711007812 */ /* 0x000fe200078ec0ff */
[----:B------:R-:W-:-:S03]  /*7c50*/  ULDC.64 UR6, c[0x0][0x688] ;  /* 0x0001a20000067ab9 */ /* 0x000fc60000000a00 */
[----:B------:R-:W-:Y:S02]  /*7c60*/  LOP3.LUT R0, R3, 0xfffffff0, R0, 0xe2, !PT ;  /* 0xfffffff003007812 */ /* 0x000fe400078ee200 */
[----:B------:R-:W1:Y:S03]  /*7c70*/  S2UR UR5, SR_CTAID.Z ;  /* 0x00000000000579c3 */ /* 0x000e660000002700 */
[----:B------:R-:W-:-:S04]  /*7c80*/  VIADD R3, R0, UR42 ;  /* 0x0000002a00037c36 */ /* 0x000fc80008000000 */
[----:B------:R-:W-:Y:S01]  /*7c90*/  VIADD R2, R3, 0x8 ;  /* 0x0000000803027836 */ /* 0x000fe20000000000 */
[----:B--2---:R-:W-:-:S04]  /*7ca0*/  UIMAD UR4, UR4, UR6, UR42 ;  /* 0x00000006040472a4 */ /* 0x004fc8000f8e022a */
[----:B-1----:R-:W-:-:S03]  /*7cb0*/  UIMAD UR4, UR5, UR7, UR4 ;  /* 0x00000007050472a4 */ /* 0x002fc6000f8e0204 */
[----:B------:R-:W-:Y:S02]  /*7cc0*/  ULDC UR5, c[0x0][0x288] ;  /* 0x0000a20000057ab9 */ /* 0x000fe40000000800 */
[----:B------:R-:W-:Y:S02]  /*7cd0*/  ISETP.GE.U32.AND P0, PT, R3, UR5, PT ;  /* 0x0000000503007c0c */ /* 0x000fe4000bf06070 */
[----:B------:R-:W-:Y:S02]  /*7ce0*/  IADD3 R0, P2, R0, UR4, RZ ;  /* 0x0000000400007c10 */ /* 0x000fe4000ff5e0ff */
[----:B------:R-:W-:Y:S01]  /*7cf0*/  ISETP.GE.U32.AND P1, PT, R2, UR5, PT ;  /* 0x0000000502007c0c */ /* 0x000fe2000bf26070 */
[----:B------:R-:W-:Y:S02]  /*7d00*/  ULDC.64 UR4, c[0x0][0x680] ;  /* 0x0001a00000047ab9 */ /* 0x000fe40000000a00 */
[----:B------:R-:W-:Y:S01]  /*7d10*/  IMAD.X R3, RZ, RZ, RZ, P2 ;  /* 0x000000ffff037224 */ /* 0x000fe200010e06ff */
[----:B------:R-:W-:-:S04]  /*7d20*/  LEA R2, P2, R0, UR4, 0x2 ;  /* 0x0000000400027c11 */ /* 0x000fc8000f8410ff */
[----:B------:R-:W-:-:S05]  /*7d30*/  LEA.HI.X R3, R0, UR5, R3, 0x2, P2 ;  /* 0x0000000500037c11 */ /* 0x000fca00090f1403 */
[----:B------:R2:W-:Y:S04]  /*7d40*/  @!P0 STG.E desc[UR8][R2.64], R13 ;  /* 0x0000000d02008986 */ /* 0x0005e8000c101908 */
[----:B------:R2:W-:Y:S02]  /*7d50*/  @!P1 STG.E desc[UR8][R2.64+0x20], R11 ;  /* 0x0000200b02009986 */ /* 0x0005e4000c101908 */
.L_x_59:
[----:B------:R-:W-:Y:S05]  /*7d60*/  BSYNC B0 ;  /* 0x0000000000007941 */ /* 0x000fea0003800000 */
.L_x_58:
[----:B------:R-:W-:Y:S01]  /*7d70*/  ULDC.64 UR4, c[0x0][0x730] ;  /* 0x0001cc0000047ab9 */ /* 0x000fe20000000a00 */
[-C--:B------:R-:W-:Y:S01]  /*7d80*/  FMUL R23, R26, R10.reuse ;  /* 0x0000000a1a177220 */ /* 0x080fe20000400000 */
[----:B------:R-:W-:Y:S01]  /*7d90*/  ISETP.NE.U32.AND P0, PT, RZ, UR4, PT ;  /* 0x00000004ff007c0c */ /* 0x000fe2000bf05070 */
[-C--:B------:R-:W-:Y:S01]  /*7da0*/  FMUL R27, R27, R10.reuse ;  /* 0x0000000a1b1b7220 */ /* 0x080fe20000400000 */
[-C--:B------:R-:W-:Y:S01]  /*7db0*/  FMUL R89, R30, R10.reuse ;  /* 0x0000000a1e597220 */ /* 0x080fe20000400000 */
[-C--:B------:R-:W-:Y:S01]  /*7dc0*/  FMUL R31, R31, R10.reuse ;  /* 0x0000000a1f1f7220 */ /* 0x080fe20000400000 */
[----:B------:R-:W-:Y:S01]  /*7dd0*/  ISETP.NE.AND.EX P0, PT, RZ, UR5, PT, P0 ;  /* 0x00000005ff007c0c */ /* 0x000fe2000bf05300 */
        /* <DEDUP_REMOVED lines=28> */
[----:B------:R-:W-:Y:S06]  /*7fa0*/  @P0 BRA `(.L_x_60) ;  /* 0x0000000000200947 */ /* 0x000fec0003800000 */
[----:B------:R-:W-:Y:S02]  /*7fb0*/  ULDC.64 UR4, c[0x0][0x728] ;  /* 0x0001ca0000047ab9 */ /* 0x000fe40000000a00 */
[----:B------:R-:W-:-:S04]  /*7fc0*/  ISETP.NE.U32.AND P0, PT, RZ, UR4, PT ;  /* 0x00000004ff007c0c */ /* 0x000fc8000bf05070 */
[----:B------:R-:W-:-:S13]  /*7fd0*/  ISETP.NE.AND.EX P0, PT, RZ, UR5, PT, P0 ;  /* 0x00000005ff007c0c */ /* 0x000fda000bf05300 */
[----:B------:R-:W-:Y:S05]  /*7fe0*/  @!P0 BRA `(.L_x_61) ;  /* 0x00000000000c8947 */ /* 0x000fea0003800000 */
[----:B-12---:R-:W1:Y:S02]  /*7ff0*/  LDC.64 R2, c[0x0][0x728] ;  /* 0x0001ca00ff027b82 */ /* 0x006e640000000a00 */
[----:B-1----:R4:W5:Y:S01]  /*8000*/  LDG.E R2, desc[UR8][R2.64] ;  /* 0x0000000802027981 */ /* 0x002962000c1e1900 */
[----:B------:R-:W-:Y:S05]  /*8010*/  BRA `(.L_x_60) ;  /* 0x0000000000047947 */ /* 0x000fea0003800000 */
.L_x_61:
[----:B--2---:R-:W3:Y:S02]  /*8020*/  LDC R2, c[0x0][0x720] ;  /* 0x0001c800ff027b82 */ /* 0x004ee40000000800 */
.L_x_60:
[----:B-1----:R-:W-:Y:S02]  /*8030*/  MOV R0, RZ ;  /* 0x000000ff00007202 */ /* 0x002fe40000000f00 */
[----:B---3-5:R-:W-:Y:S02]  /*8040*/  MOV R42, R2 ;  /* 0x00000002002a7202 */ /* 0x028fe40000000f00 */
[----:B------:R-:W-:-:S13]  /*8050*/  LOP3.LUT P0, RZ, R0, 0x1bf, RZ, 0xc0, !PT ;  /* 0x000001bf00ff7812 */ /* 0x000fda000780c0ff */
[----:B------:R-:W-:Y:S05]  /*8060*/  @!P0 BRA `(.L_x_62) ;  /* 0x0000000000408947 */ /* 0x000fea0003800000 */
[----:B------:R-:W-:Y:S01]  /*8070*/  MOV R0, 0x0 ;  /* 0x0000000000007802 */ /* 0x000fe20000000f00 */
[----:B------:R-:W-:Y:S01]  /*8080*/  ULDC.64 UR4, c[0x4][0x68] ;  /* 0x01001a0000047ab9 */ /* 0x000fe20000000a00 */
[----:B------:R-:W-:Y:S01]  /*8090*/  ULDC.64 UR6, c[0x4][0x8] ;  /* 0x0100020000067ab9 */ /* 0x000fe20000000a00 */
[----:B------:R-:W-:Y:S01]  /*80a0*/  IMAD.U32 R4, RZ, RZ, UR4 ;  /* 0x00000004ff047e24 */ /* 0x000fe2000f8e00ff */
[----:B--2-4-:R1:W2:Y:S01]  /*80b0*/  LDC.64 R2, c[0x4][R0] ;  /* 0x0100000000027b82 */ /* 0x0142a20000000a00 */
[----:B------:R-:W-:Y:S01]  /*80c0*/  IMAD.U32 R5, RZ, RZ, UR5 ;  /* 0x00000005ff057e24 */ /* 0x000fe2000f8e00ff */
[----:B------:R-:W-:Y:S01]  /*80d0*/  ULDC.64 UR4, c[0x4][0x70] ;  /* 0x01001c0000047ab9 */ /* 0x000fe20000000a00 */
[----:B------:R-:W-:Y:S01]  /*80e0*/  IMAD.U32 R10, RZ, RZ, UR6 ;  /* 0x00000006ff0a7e24 */ /* 0x000fe2000f8e00ff */
[----:B------:R-:W-:Y:S01]  /*80f0*/  MOV R8, 0x70 ;  /* 0x0000007000087802 */ /* 0x000fe20000000f00 */
[----:B------:R-:W-:Y:S02]  /*8100*/  IMAD.U32 R6, RZ, RZ, UR4 ;  /* 0x00000004ff067e24 */ /* 0x000fe4000f8e00ff */
[----:B------:R-:W-:-:S02]  /*8110*/  IMAD.U32 R7, RZ, RZ, UR5 ;  /* 0x00000005ff077e24 */ /* 0x000fc4000f8e00ff */
[----:B------:R-:W-:Y:S02]  /*8120*/  IMAD.U32 R11, RZ, RZ, UR7 ;  /* 0x00000007ff0b7e24 */ /* 0x000fe4000f8e00ff */
[----:B------:R-:W-:Y:S02]  /*8130*/  IMAD.MOV.U32 R12, RZ, RZ, 0x1 ;  /* 0x00000001ff0c7424 */ /* 0x000fe400078e00ff */
[----:B-1----:R-:W-:-:S07]  /*8140*/  IMAD.MOV.U32 R13, RZ, RZ, RZ ;  /* 0x000000ffff0d7224 */ /* 0x002fce00078e00ff */
[----:B------:R-:W-:-:S07]  /*8150*/  LEPC R20, `(.L_x_62) ;  /* 0x000000001014794e */ /* 0x000fce0000000000 */
[----:B--2---:R-:W-:Y:S05]  /*8160*/  CALL.ABS.NOINC R2 ;  /* 0x0000000002007343 */ /* 0x004fea0003c00000 */
.L_x_62:
[----:B------:R-:W-:Y:S02]  /*8170*/  IMAD.U32 R19, RZ, RZ, UR36 ;  /* 0x00000024ff137e24 */ /* 0x000fe4000f8e00ff */
[----:B------:R-:W-:-:S04]  /*8180*/  IMAD.U32 R0, RZ, RZ, UR37 ;  /* 0x00000025ff007e24 */ /* 0x000fc8000f8e00ff */
[----:B------:R-:W-:-:S04]  /*8190*/  IMAD R19, R0, 0x2200, R19 ;  /* 0x0000220000137824 */ /* 0x000fc800078e0213 */
[----:B------:R-:W-:-:S05]  /*81a0*/  VIADD R0, R19, 0xffffde00 ;  /* 0xffffde0013007836 */ /* 0x000fca0000000000 */
[----:B------:R-:W-:-:S13]  /*81b0*/  LOP3.LUT P0, RZ, R0, 0x1b0, RZ, 0xc0, !PT ;  /* 0x000001b000ff7812 */ /* 0x000fda000780c0ff */
[----:B------:R-:W-:Y:S05]  /*81c0*/  @!P0 BRA `(.L_x_63) ;  /* 0x0000000000408947 */ /* 0x000fea0003800000 */
[----:B------:R-:W-:Y:S01]  /*81d0*/  MOV R0, 0x0 ;  /* 0x0000000000007802 */ /* 0x000fe20000000f00 */
[----:B------:R-:W-:Y:S01]  /*81e0*/  ULDC.64 UR4, c[0x4][0x68] ;  /* 0x01001a0000047ab9 */ /* 0x000fe20000000a00 */
[----:B------:R-:W-:Y:S01]  /*81f0*/  ULDC.64 UR6, c[0x4][0x8] ;  /* 0x0100020000067ab9 */ /* 0x000fe20000000a00 */
[----:B------:R-:W-:Y:S01]  /*8200*/  IMAD.U32 R4, RZ, RZ, UR4 ;  /* 0x00000004ff047e24 */ /* 0x000fe2000f8e00ff */
[----:B--2-4-:R1:W2:Y:S01]  /*8210*/  LDC.64 R2, c[0x4][R0] ;  /* 0x0100000000027b82 */ /* 0x0142a20000000a00 */
[----:B------:R-:W-:Y:S01]  /*8220*/  MOV R5, UR5 ;  /* 0x0000000500057c02 */ /* 0x000fe20008000f00 */
[----:B------:R-:W-:Y:S01]  /*8230*/  ULDC.64 UR4, c[0x4][0x70] ;  /* 0x01001c0000047ab9 */ /* 0x000fe20000000a00 */
[----:B------:R-:W-:Y:S01]  /*8240*/  IMAD.U32 R10, RZ, RZ, UR6 ;  /* 0x00000006ff0a7e24 */ /* 0x000fe2000f8e00ff */
[----:B------:R-:W-:Y:S01]  /*8250*/  MOV R13, RZ ;  /* 0x000000ff000d7202 */ /* 0x000fe20000000f00 */
[----:B------:R-:W-:Y:S02]  /*8260*/  IMAD.U32 R6, RZ, RZ, UR4 ;  /* 0x00000004ff067e24 */ /* 0x000fe4000f8e00ff */
[----:B------:R-:W-:-:S02]  /*8270*/  IMAD.U32 R7, RZ, RZ, UR5 ;  /* 0x00000005ff077e24 */ /* 0x000fc4000f8e00ff */
[----:B------:R-:W-:Y:S02]  /*8280*/  IMAD.U32 R11, RZ, RZ, UR7 ;  /* 0x00000007ff0b7e24 */ /* 0x000fe4000f8e00ff */
[----:B------:R-:W-:Y:S02]  /*8290*/  IMAD.MOV.U32 R8, RZ, RZ, 0x70 ;  /* 0x00000070ff087424 */ /* 0x000fe400078e00ff */
[----:B-1----:R-:W-:-:S07]  /*82a0*/  IMAD.MOV.U32 R12, RZ, RZ, 0x1 ;  /* 0x00000001ff0c7424 */ /* 0x002fce00078e00ff */
[----:B------:R-:W-:-:S07]  /*82b0*/  LEPC R20, `(.L_x_63) ;  /* 0x000000001014794e */ /* 0x000fce0000000000 */
[----:B--2---:R-:W-:Y:S05]  /*82c0*/  CALL.ABS.NOINC R2 ;  /* 0x0000000002007343 */ /* 0x004fea0003c00000 */
.L_x_63:
[----:B------:R-:W1:Y:S01]  /*82d0*/  S2R R4, SR_TID.X ;  /* 0x0000000000047919 */ /* 0x000e620000002100 */
[----:B------:R-:W-:Y:S01]  /*82e0*/  ULDC.64 UR4, c[0x0][0x730] ;  /* 0x0001cc0000047ab9 */ /* 0x000fe20000000a00 */
[----:B------:R-:W-:Y:S01]  /*82f0*/  VIADD R16, R16, 0x1f ;  /* 0x0000001f10107836 */ /* 0x000fe20000000000 */
[----:B------:R-:W-:Y:S01]  /*8300*/  ISETP.NE.U32.AND P0, PT, RZ, UR4, PT ;  /* 0x00000004ff007c0c */ /* 0x000fe2000bf05070 */
[----:B------:R-:W-:Y:S01]  /*8310*/  IMAD.SHL.U32 R17, R17, 0x40, RZ ;  /* 0x0000004011117824 */ /* 0x000fe200078e00ff */
[----:B------:R-:W-:Y:S02]  /*8320*/  BSSY B0, `(.L_x_64) ;  /* 0x000000e000007945 */ /* 0x000fe40003800000 */
[----:B------:R-:W-:-:S13]  /*8330*/  ISETP.NE.AND.EX P0, PT, RZ, UR5, PT, P0 ;  /* 0x00000005ff007c0c */ /* 0x000fda000bf05300 */
[----:B------:R-:W3:Y:S01]  /*8340*/  @P0 LDC R42, c[0x0][0x720] ;  /* 0x0001c800ff2a0b82 */ /* 0x000ee20000000800 */
[----:B------:R-:W-:Y:S01]  /*8350*/  ISETP.GT.U32.AND P0, PT, R16, 0x3e, PT ;  /* 0x0000003e1000780c */ /* 0x000fe20003f04070 */
[C---:B-1----:R-:W-:Y:S02]  /*8360*/  IMAD.SHL.U32 R0, R4.reuse, 0x2, RZ ;  /* 0x0000000204007824 */ /* 0x042fe400078e00ff */
[----:B--2---:R-:W-:-:S03]  /*8370*/  IMAD.SHL.U32 R2, R4, 0x10, RZ ;  /* 0x0000001004027824 */ /* 0x004fc600078e00ff */
[----:B----4-:R-:W-:Y:S02]  /*8380*/  LOP3.LUT R3, R0, 0x6, RZ, 0xc0, !PT ;  /* 0x0000000600037812 */ /* 0x010fe400078ec0ff */
[----:B------:R-:W-:-:S03]  /*8390*/  LOP3.LUT R5, R2, 0x180, RZ, 0xc0, !PT ;  /* 0x0000018002057812 */ /* 0x000fc600078ec0ff */
[----:B------:R-:W-:Y:S01]  /*83a0*/  IMAD R3, R18, 0x400, R3 ;  /* 0x0000040012037824 */ /* 0x000fe200078e0203 */
[----:B------:R-:W-:Y:S02]  /*83b0*/  LOP3.LUT R5, R5, 0x30, R0, 0xf8, !PT ;  /* 0x0000003005057812 */ /* 0x000fe400078ef800 */
[----:B------:R-:W-:-:S04]  /*83c0*/  LOP3.LUT R0, R17, 0x40, RZ, 0xc0, !PT ;  /* 0x0000004011007812 */ /* 0x000fc800078ec0ff */
[----:B------:R-:W-:Y:S01]  /*83d0*/  IADD3 R0, R5, R3, R0 ;  /* 0x0000000305007210 */ /* 0x000fe20007ffe000 */
[----:B------:R-:W-:Y:S06]  /*83e0*/  @P0 BRA `(.L_x_65) ;  /* 0x0000000000040947 */ /* 0x000fec0003800000 */
[----:B------:R-:W-:-:S04]  /*83f0*/  DEPBAR.LE SB0, 0x1 ;  /* 0x000080400000791a */ /* 0x000fc80000000000 */
.L_x_65:
[----:B------:R-:W-:Y:S05]  /*8400*/  BSYNC B0 ;  /* 0x0000000000007941 */ /* 0x000fea0003800000 */
.L_x_64:
[----:B------:R-:W-:Y:S01]  /*8410*/  R2P PR, R4, 0x18 ;  /* 0x0000001804007804 */ /* 0x000fe20000000000 */
[----:B------:R-:W-:Y:S01]  /*8420*/  IMAD.IADD R55, R19, 0x1, R0 ;  /* 0x0000000113377824 */ /* 0x000fe200078e0200 */
[----:B------:R-:W-:Y:S05]  /*8430*/  WARPSYNC.ALL ;  /* 0x0000000000007948 */ /* 0x000fea0003800000 */
[C---:B------:R-:W-:Y:S01]  /*8440*/  IADD3 R0, R55.reuse, -0x2200, RZ ;  /* 0xffffde0037007810 */ /* 0x040fe20007ffe0ff */
[----:B------:R-:W-:Y:S01]  /*8450*/  BAR.SYNC.DEFER_BLOCKING 0x1, 0x80 ;  /* 0x0042000000007b1d */ /* 0x000fe20000010000 */
[----:B------:R-:W-:Y:S02]  /*8460*/  VIADD R21, R55, 0xffffde20 ;  /* 0xffffde2037157836 */ /* 0x000fe40000000000 */
[-C--:B---3--:R-:W-:Y:S01]  /*8470*/  FMUL R3, R27, R42.reuse ;  /* 0x0000002a1b037220 */ /* 0x088fe20000400000 */
[-C--:B------:R-:W-:Y:S01]  /*8480*/  FMUL R5, R31, R42.reuse ;  /* 0x0000002a1f057220 */ /* 0x080fe20000400000 */
[----:B------:R-:W-:Y:S01]  /*8490*/  FMUL R7, R35, R42 ;  /* 0x0000002a23077220 */ /* 0x000fe20000400000 */
[----:B------:R-:W-:-:S02]  /*84a0*/  @P4 VIADD R21, R0, 0xffffffe0 ;  /* 0xffffffe000154836 */ /* 0x000fc40000000000 */
        /* <DEDUP_REMOVED lines=61> */
[----:B------:R-:W-:Y:S01]  /*8880*/  F2FP.SATFINITE.E4M3.F32.PACK_AB_MERGE_C R42, R3, R0, RZ ;  /* 0x00000000032a723e */ /* 0x000fe200048070ff */
[----:B------:R-:W-:Y:S01]  /*8890*/  IMAD.MOV.U32 R0, RZ, RZ, 0x10 ;  /* 0x00000010ff007424 */ /* 0x000fe200078e00ff */
[----:B------:R-:W-:Y:S01]  /*88a0*/  F2FP.SATFINITE.E4M3.F32.PACK_AB_MERGE_C R24, R25, R24, RZ ;  /* 0x000000181918723e */ /* 0x000fe200048070ff */
[----:B------:R-:W-:Y:S01]  /*88b0*/  BSSY B0, `(.L_x_66) ;  /* 0x0000045000007945 */ /* 0x000fe20003800000 */
[----:B------:R-:W-:Y:S01]  /*88c0*/  F2FP.SATFINITE.E4M3.F32.PACK_AB_MERGE_C R28, R29, R28, RZ ;  /* 0x0000001c1d1c723e */ /* 0x000fe200048070ff */
[----:B------:R1:W-:Y:S01]  /*88d0*/  STS.U16 [R55+-0x2000], R42 ;  /* 0xffe0002a37007388 */ /* 0x0003e20000000400 */
[----:B------:R-:W-:-:S02]  /*88e0*/  SEL R0, R0, 0xfffffff0, !P3 ;  /* 0xfffffff000007807 */ /* 0x000fc40005800000 */
[----:B------:R-:W-:Y:S01]  /*88f0*/  F2FP.SATFINITE.E4M3.F32.PACK_AB_MERGE_C R46, R5, R2, RZ ;  /* 0x00000002052e723e */ /* 0x000fe200048070ff */
[----:B------:R1:W-:Y:S01]  /*8900*/  STS.U16 [R55+-0x2200], R24 ;  /* 0xffde001837007388 */ /* 0x0003e20000000400 */
[----:B------:R-:W-:Y:S01]  /*8910*/  F2FP.SATFINITE.E4M3.F32.PACK_AB_MERGE_C R33, R33, R32, RZ ;  /* 0x000000202121723e */ /* 0x000fe200048070ff */
[C---:B------:R-:W-:Y:S01]  /*8920*/  IMAD.IADD R2, R0.reuse, 0x1, R55 ;  /* 0x0000000100027824 */ /* 0x040fe200078e0237 */
[----:B------:R-:W-:Y:S01]  /*8930*/  F2FP.SATFINITE.E4M3.F32.PACK_AB_MERGE_C R7, R7, R4, RZ ;  /* 0x000000040707723e */ /* 0x000fe200048070ff */
[----:B------:R-:W-:Y:S01]  /*8940*/  IMAD.IADD R3, R0, 0x1, R21 ;  /* 0x0000000100037824 */ /* 0x000fe200078e0215 */
[----:B------:R-:W-:Y:S01]  /*8950*/  F2FP.SATFINITE.E4M3.F32.PACK_AB_MERGE_C R37, R37, R36, RZ ;  /* 0x000000242525723e */ /* 0x000fe200048070ff */
[----:B------:R1:W-:Y:S01]  /*8960*/  STS.U16 [R55+-0x21f8], R28 ;  /* 0xffde081c37007388 */ /* 0x0003e20000000400 */
[----:B------:R-:W-:Y:S02]  /*8970*/  F2FP.SATFINITE.E4M3.F32.PACK_AB_MERGE_C R9, R9, R6, RZ ;  /* 0x000000060909723e */ /* 0x000fe400048070ff */
[----:B------:R-:W-:Y:S01]  /*8980*/  F2FP.SATFINITE.E4M3.F32.PACK_AB_MERGE_C R40, R41, R40, RZ ;  /* 0x000000282928723e */ /* 0x000fe200048070ff */
[----:B------:R1:W-:Y:S01]  /*8990*/  STS.U16 [R55+-0x1ff8], R46 ;  /* 0xffe0082e37007388 */ /* 0x0003e20000000400 */
[----:B------:R-:W-:-:S02]  /*89a0*/  F2FP.SATFINITE.E4M3.F32.PACK_AB_MERGE_C R8, R11, R8, RZ ;  /* 0x000000080b08723e */ /* 0x000fc400048070ff */
[----:B------:R-:W-:Y:S01]  /*89b0*/  F2FP.SATFINITE.E4M3.F32.PACK_AB_MERGE_C R44, R45, R44, RZ ;  /* 0x0000002c2d2c723e */ /* 0x000fe200048070ff */
[----:B------:R1:W-:Y:S01]  /*89c0*/  STS.U16 [R2+-0x2200], R33 ;  /* 0xffde002102007388 */ /* 0x0003e20000000400 */
[----:B------:R-:W-:Y:S02]  /*89d0*/  F2FP.SATFINITE.E4M3.F32.PACK_AB_MERGE_C R10, R13, R10, RZ ;  /* 0x0000000a0d0a723e */ /* 0x000fe400048070ff */
        /* <DEDUP_REMOVED lines=10> */
[----:B------:R1:W-:Y:S01]  /*8a80*/  STS.U16 [R21], R40 ;  /* 0x0000002815007388 */ /* 0x0003e20000000400 */
[----:B------:R-:W-:Y:S02]  /*8a90*/  F2FP.SATFINITE.E4M3.F32.PACK_AB_MERGE_C R18, R18, R27, RZ ;  /* 0x0000001b1212723e */ /* 0x000fe400048070ff */
[----:B------:R-:W-:Y:S01]  /*8aa0*/  F2FP.SATFINITE.E4M3.F32.PACK_AB_MERGE_C R65, R65, R64, RZ ;  /* 0x000000404141723e */ /* 0x000fe200048070ff */
[----:B------:R1:W-:Y:S01]  /*8ab0*/  STS.U16 [R21+0x200], R8 ;  /* 0x0002000815007388 */ /* 0x0003e20000000400 */
[----:B------:R-:W-:-:S02]  /*8ac0*/  F2FP.SATFINITE.E4M3.F32.PACK_AB_MERGE_C R31, R20, R31, RZ ;  /* 0x0000001f141f723e */ /* 0x000fc400048070ff */
[----:B------:R-:W-:Y:S01]  /*8ad0*/  F2FP.SATFINITE.E4M3.F32.PACK_AB_MERGE_C R69, R69, R68, RZ ;  /* 0x000000444545723e */ /* 0x000fe200048070ff */
[----:B------:R1:W-:Y:S01]  /*8ae0*/  STS.U16 [R21+0x8], R44 ;  /* 0x0000082c15007388 */ /* 0x0003e20000000400 */
[----:B------:R-:W-:Y:S02]  /*8af0*/  F2FP.SATFINITE.E4M3.F32.PACK_AB_MERGE_C R35, R22, R35, RZ ;  /* 0x000000231623723e */ /* 0x000fe400048070ff */
[----:B------:R-:W-:Y:S01]  /*8b00*/  F2FP.SATFINITE.E4M3.F32.PACK_AB_MERGE_C R72, R73, R72, RZ ;  /* 0x000000484948723e */ /* 0x000fe200048070ff */
[----:B------:R1:W-:Y:S01]  /*8b10*/  STS.U16 [R21+0x208], R10 ;  /* 0x0002080a15007388 */ /* 0x0003e20000000400 */
[----:B------:R-:W-:Y:S02]  /*8b20*/  F2FP.SATFINITE.E4M3.F32.PACK_AB_MERGE_C R26, R26, R39, RZ ;  /* 0x000000271a1a723e */ /* 0x000fe400048070ff */
[----:B------:R-:W-:Y:S01]  /*8b30*/  F2FP.SATFINITE.E4M3.F32.PACK_AB_MERGE_C R76, R77, R76, RZ ;  /* 0x0000004c4d4c723e */ /* 0x000fe200048070ff */
[----:B------:R1:W-:Y:S01]  /*8b40*/  STS.U16 [R3], R48 ;  /* 0x0000003003007388 */ /* 0x0003e20000000400 */
[----:B------:R-:W-:-:S02]  /*8b50*/  F2FP.SATFINITE.E4M3.F32.PACK_AB_MERGE_C R30, R30, R43, RZ ;  /* 0x0000002b1e1e723e */ /* 0x000fc400048070ff */
[----:B------:R-:W-:Y:S01]  /*8b60*/  F2FP.SATFINITE.E4M3.F32.PACK_AB_MERGE_C R80, R81, R80, RZ ;  /* 0x000000505150723e */ /* 0x000fe200048070ff */
[----:B------:R1:W-:Y:S01]  /*8b70*/  STS.U16 [R3+0x200], R12 ;  /* 0x0002000c03007388 */ /* 0x0003e20000000400 */
[----:B------:R-:W-:Y:S02]  /*8b80*/  F2FP.SATFINITE.E4M3.F32.PACK_AB_MERGE_C R34, R34, R47, RZ ;  /* 0x0000002f2222723e */ /* 0x000fe400048070ff */
[----:B------:R-:W-:Y:S01]  /*8b90*/  F2FP.SATFINITE.E4M3.F32.PACK_AB_MERGE_C R84, R85, R84, RZ ;  /* 0x000000545554723e */ /* 0x000fe200048070ff */
[----:B------:R1:W-:Y:S01]  /*8ba0*/  STS.U16 [R3+0x8], R52 ;  /* 0x0000083403007388 */ /* 0x0003e20000000400 */
[----:B------:R-:W-:-:S03]  /*8bb0*/  F2FP.SATFINITE.E4M3.F32.PACK_AB_MERGE_C R38, R38, R51, RZ ;  /* 0x000000332626723e */ /* 0x000fc600048070ff */
[----:B------:R1:W-:Y:S01]  /*8bc0*/  STS.U16 [R3+0x208], R14 ;  /* 0x0002080e03007388 */ /* 0x0003e20000000400 */
[----:B------:R-:W-:Y:S01]  /*8bd0*/  @!PT LDS RZ, [RZ] ;  /* 0x00000000fffff984 */ /* 0x000fe20000000800 */
[----:B------:R-:W-:Y:S01]  /*8be0*/  @!PT LDS RZ, [RZ] ;  /* 0x00000000fffff984 */ /* 0x000fe20000000800 */
[----:B------:R-:W-:Y:S01]  /*8bf0*/  @!PT LDS RZ, [RZ] ;  /* 0x00000000fffff984 */ /* 0x000fe20000000800 */
[----:B------:R-:W-:Y:S01]  /*8c00*/  @!PT LDS RZ, [RZ] ;  /* 0x00000000fffff984 */ /* 0x000fe20000000800 */
[----:B------:R2:W-:Y:S06]  /*8c10*/  MEMBAR.ALL.CTA ;  /* 0x0000000000007992 */ /* 0x0005ec0000008000 */
[----:B--2---:R-:W2:Y:S02]  /*8c20*/  FENCE.VIEW.ASYNC.S ;  /* 0x00000000000073c6 */ /* 0x004ea40000000000 */
[----:B--2---:R-:W-:Y:S06]  /*8c30*/  BAR.SYNC.DEFER_BLOCKING 0x1, 0x80 ;  /* 0x0042000000007b1d */ /* 0x004fec0000010000 */
[----:B-1----:R-:W-:Y:S05]  /*8c40*/  @P0 BRA `(.L_x_67) ;  /* 0x00000000002c0947 */ /* 0x002fea0003800000 */
[----:B------:R-:W-:Y:S01]  /*8c50*/  S2UR UR44, SR_CTAID.Z ;  /* 0x00000000002c79c3 */ /* 0x000fe20000002700 */
[----:B------:R-:W-:Y:S01]  /*8c60*/  R2UR UR40, R19 ;  /* 0x00000000132872ca */ /* 0x000fe200000e0000 */
[----:B------:R-:W-:Y:S01]  /*8c70*/  ULDC.64 UR4, c[0x0][0x198] ;  /* 0x0000660000047ab9 */ /* 0x000fe20000000a00 */
[----:B------:R-:W-:Y:S01]  /*8c80*/  UMOV UR41, URZ ;  /* 0x0000003f00297c82 */ /* 0x000fe20008000000 */
[----:B------:R-:W-:-:S04]  /*8c90*/  UIADD3 UR4, UP0, UR4, 0x670, URZ ;  /* 0x0000067004047890 */ /* 0x000fc8000ff1e03f */
[----:B------:R-:W1:Y:S01]  /*8ca0*/  S2UR UR43, SR_CTAID.Y ;  /* 0x00000000002b79c3 */ /* 0x000e620000002600 */
[----:B------:R-:W-:-:S05]  /*8cb0*/  UIADD3.X UR5, URZ, UR5, URZ, UP0, !UPT ;  /* 0x000000053f057290 */ /* 0x000fca00087fe43f */
[----:B------:R-:W-:-:S09]  /*8cc0*/  UIADD3 UR40, UR40, -0x2200, URZ ;  /* 0xffffde0028287890 */ /* 0x000fd2000fffe03f */
[----:B-1----:R1:W-:Y:S01]  /*8cd0*/  UTMASTG.4D [UR40], [UR4] ;  /* 0x00000028040073b5 */ /* 0x0023e20008018000 */
[----:B------:R0:W-:Y:S01]  /*8ce0*/  UTMACMDFLUSH ;  /* 0x00000000000079b7 */ /* 0x0001e20000000000 */
[----:B-1----:R-:W-:-:S04]  /*8cf0*/  DEPBAR.LE SB0, 0x1 ;  /* 0x000080400000791a */ /* 0x002fc80000000000 */
.L_x_67:
[----:B------:R-:W-:Y:S05]  /*8d00*/  BSYNC B0 ;  /* 0x0000000000007941 */ /* 0x000fea0003800000 */
.L_x_66:
[----:B------:R-:W-:Y:S06]  /*8d10*/  BAR.SYNC.DEFER_BLOCKING 0x1, 0x80 ;  /* 0x0042000000007b1d */ /* 0x000fec0000010000 */
[----:B------:R-:W-:Y:S01]  /*8d20*/  BSSY B0, `(.L_x_68) ;  /* 0x0000023000007945 */ /* 0x000fe20003800000 */
[----:B------:R1:W-:Y:S04]  /*8d30*/  STS.U16 [R55+-0x1200], R56 ;  /* 0xffee003837007388 */ /* 0x0003e80000000400 */
[----:B------:R1:W-:Y:S04]  /*8d40*/  STS.U16 [R55+-0x1000], R16 ;  /* 0xfff0001037007388 */ /* 0x0003e80000000400 */
[----:B------:R1:W-:Y:S04]  /*8d50*/  STS.U16 [R55+-0x11f8], R60 ;  /* 0xffee083c37007388 */ /* 0x0003e80000000400 */
[----:B------:R1:W-:Y:S04]  /*8d60*/  STS.U16 [R55+-0xff8], R18 ;  /* 0xfff0081237007388 */ /* 0x0003e80000000400 */
[----:B------:R1:W-:Y:S04]  /*8d70*/  STS.U16 [R2+-0x1200], R65 ;  /* 0xffee004102007388 */ /* 0x0003e80000000400 */
[----:B------:R1:W-:Y:S04]  /*8d80*/  STS.U16 [R2+-0x1000], R31 ;  /* 0xfff0001f02007388 */ /* 0x0003e80000000400 */
[----:B------:R1:W-:Y:S04]  /*8d90*/  STS.U16 [R2+-0x11f8], R69 ;  /* 0xffee084502007388 */ /* 0x0003e80000000400 */
[----:B------:R1:W-:Y:S04]  /*8da0*/  STS.U16 [R2+-0xff8], R35 ;  /* 0xfff0082302007388 */ /* 0x0003e80000000400 */
[----:B------:R1:W-:Y:S04]  /*8db0*/  STS.U16 [R21+0x1000], R72 ;  /* 0x0010004815007388 */ /* 0x0003e80000000400 */
[----:B------:R1:W-:Y:S04]  /*8dc0*/  STS.U16 [R21+0x1200], R26 ;  /* 0x0012001a15007388 */ /* 0x0003e80000000400 */
[----:B------:R1:W-:Y:S04]  /*8dd0*/  STS.U16 [R21+0x1008], R76 ;  /* 0x0010084c15007388 */ /* 0x0003e80000000400 */
[----:B------:R1:W-:Y:S04]  /*8de0*/  STS.U16 [R21+0x1208], R30 ;  /* 0x0012081e15007388 */ /* 0x0003e80000000400 */
[----:B------:R1:W-:Y:S04]  /*8df0*/  STS.U16 [R3+0x1000], R80 ;  /* 0x0010005003007388 */ /* 0x0003e80000000400 */
[----:B------:R1:W-:Y:S04]  /*8e00*/  STS.U16 [R3+0x1200], R34 ;  /* 0x0012002203007388 */ /* 0x0003e80000000400 */
[----:B------:R1:W-:Y:S04]  /*8e10*/  STS.U16 [R3+0x1008], R84 ;  /* 0x0010085403007388 */ /* 0x0003e80000000400 */
        /* <DEDUP_REMOVED lines=12> */
[----:B------:R-:W-:Y:S01]  /*8ee0*/  UMOV UR41, 0x40 ;  /* 0x0000004000297882 */ /* 0x000fe20000000000 */
[----:B------:R-:W-:-:S04]  /*8ef0*/  UIADD3 UR4, UP0, UR4, 0x670, URZ ;  /* 0x0000067004047890 */ /* 0x000fc8000ff1e03f */
[----:B------:R-:W1:Y:S01]  /*8f00*/  S2UR UR43, SR_CTAID.Y ;  /* 0x00000000002b79c3 */ /* 0x000e620000002600 */
[----:B------:R-:W-:-:S05]  /*8f10*/  UIADD3.X UR5, URZ, UR5, URZ, UP0, !UPT ;  /* 0x000000053f057290 */ /* 0x000fca00087fe43f */
[----:B------:R-:W-:-:S09]  /*8f20*/  UIADD3 UR40, UR40, -0x1200, URZ ;  /* 0xffffee0028287890 */ /* 0x000fd2000fffe03f */
[----:B-1----:R1:W-:Y:S02]  /*8f30*/  UTMASTG.4D [UR40], [UR4] ;  /* 0x00000028040073b5 */ /* 0x0023e40008018000 */
[----:B-1----:R0:W-:Y:S02]  /*8f40*/  UTMACMDFLUSH ;  /* 0x00000000000079b7 */ /* 0x0021e40000000000 */
.L_x_69:
[----:B------:R-:W-:Y:S05]  /*8f50*/  BSYNC B0 ;  /* 0x0000000000007941 */ /* 0x000fea0003800000 */
.L_x_68:
[----:B------:R-:W-:Y:S01]  /*8f60*/  UIADD3 UR37, UR37, -0x1, URZ ;  /* 0xffffffff25257890 */ /* 0x000fe2000fffe03f */
[----:B------:R-:W-:-:S04]  /*8f70*/  DEPBAR.LE SB0, 0x0 ;  /* 0x000080000000791a */ /* 0x000fc80000000000 */
[----:B------:R-:W-:-:S04]  /*8f80*/  USHF.L.U32 UR4, UR37, 0x3, URZ ;  /* 0x0000000325047899 */ /* 0x000fc8000800063f */
[----:B------:R-:W-:-:S04]  /*8f90*/  ULOP3.LUT UR4, UR4, 0x8, URZ, 0xe2, !UPT ;  /* 0x0000000804047892 */ /* 0x000fc8000f8ee23f */
[----:B------:R-:W-:-:S06]  /*8fa0*/  ULOP3.LUT UR4, UR4, 0x18, URZ, 0x3c, !UPT ;  /* 0x0000001804047892 */ /* 0x000fcc000f8e3c3f */
[----:B------:R-:W-:-:S04]  /*8fb0*/  IMAD.U32 R0, RZ, RZ, UR4 ;  /* 0x00000004ff007e24 */ /* 0x000fc8000f8e00ff */
[----:B------:R-:W-:Y:S01]  /*8fc0*/  SYNCS.ARRIVE.TRANS64.A1T0 RZ, [R0+UR36+0xe090], RZ ;  /* 0x00e090ff00ff79a7 */ /* 0x000fe20008100024 */
[----:B------:R-:W-:Y:S05]  /*8fd0*/  EXIT ;  /* 0x000000000000794d */ /* 0x000fea0003800000 */
.L_x_6:
[----:B------:R-:W-:-:S08]  /*8fe0*/  UISETP.NE.AND UP0, UPT, UR10, 0x1, UPT ;  /* 0x000000010a00788c */ /* 0x000fd0000bf05270 */
[----:B------:R-:W1:-:S00]  /*8ff0*/  USETMAXREG.DEALLOC.CTAPOOL 0x18 ;  /* 0x00000018000079c8 */ /* 0x000e4000080e0500 */
[----:B------:R-:W-:-:S13]  /*9000*/  PLOP3.LUT P0, PT, PT, PT, UP0, 0x80, 0x0 ;  /* 0x000000000000781c */ /* 0x000fda0003f0f008 */
[----:B------:R-:W-:Y:S05]  /*9010*/  @P0 EXIT ;  /* 0x000000000000094d */ /* 0x000fea0003800000 */
[----:B------:R-:W2:Y:S01]  /*9020*/  S2UR UR11, SR_CTAID.X ;  /* 0x00000000000b79c3 */ /* 0x000ea20000002500 */
[----:B------:R-:W-:Y:S01]  /*9030*/  ELECT P3, URZ, PT ;  /* 0x00000000003f782f */ /* 0x000fe20003860000 */
[----:B------:R-:W-:Y:S01]  /*9040*/  BSSY B0, `(.L_x_70) ;  /* 0x0000029000007945 */ /* 0x000fe20003800000 */
[----:B-1----:R-:W-:Y:S01]  /*9050*/  MOV R2, RZ ;  /* 0x000000ff00027202 */ /* 0x002fe20000000f00 */
[----:B------:R-:W-:Y:S02]  /*9060*/  IMAD.MOV.U32 R8, RZ, RZ, RZ ;  /* 0x000000ffff087224 */ /* 0x000fe400078e00ff */
[----:B------:R-:W-:Y:S02]  /*9070*/  IMAD.MOV.U32 R4, RZ, RZ, RZ ;  /* 0x000000ffff047224 */ /* 0x000fe400078e00ff */
[----:B------:R-:W1:Y:S08]  /*9080*/  S2UR UR20, SR_CTAID.Y ;  /* 0x00000000001479c3 */ /* 0x000e700000002600 */
[----:B------:R-:W3:Y:S01]  /*9090*/  S2UR UR21, SR_CTAID.Z ;  /* 0x00000000001579c3 */ /* 0x000ee20000002700 */
[----:B--2---:R-:W-:Y:S01]  /*90a0*/  USHF.L.U32 UR11, UR11, 0x7, URZ ;  /* 0x000000070b0b7899 */ /* 0x004fe2000800063f */
[----:B------:R-:W-:Y:S11]  /*90b0*/  @!P3 BRA `(.L_x_71) ;  /* 0x000000000084b947 */ /* 0x000ff60003800000 */
[----:B------:R-:W2:Y:S01]  /*90c0*/  S2R R4, SR_CgaCtaId ;  /* 0x0000000000047919 */ /* 0x000ea20000008800 */
[----:B------:R-:W-:Y:S01]  /*90d0*/  MOV R3, 0x400 ;  /* 0x0000040000037802 */ /* 0x000fe20000000f00 */
[----:B------:R-:W-:-:S03]  /*90e0*/  IMAD.MOV.U32 R5, RZ, RZ, 0x1 ;  /* 0x00000001ff057424 */ /* 0x000fc600078e00ff */
[----:B--2---:R-:W-:Y:S02]  /*90f0*/  LEA R4, R4, R3, 0x18 ;  /* 0x0000000304047211 */ /* 0x004fe400078ec0ff */
[----:B------:R-:W-:-:S04]  /*9100*/  SHF.L.U32 R3, R5, 0x1f, RZ ;  /* 0x0000001f05037819 */ /* 0x000fc800000006ff */
[----:B------:R-:W2:Y:S02]  /*9110*/  SYNCS.PHASECHK.TRANS64.TRYWAIT P0, [R4+URZ+0xe060], R3 ;  /* 0x00e06003040075a7 */ /* 0x000ea4000800017f */
[----:B--2---:R-:W-:Y:S05]  /*9120*/  @!P0 BRA `(.L_x_72) ;  /* 0x0000001000908947 */ /* 0x004fea0003800000 */
.L_x_109:
[----:B------:R-:W-:Y:S01]  /*9130*/  ULOP3.LUT UR4, UR6, 0x2, URZ, 0xfc, !UPT ;  /* 0x0000000206047892 */ /* 0x000fe2000f8efc3f */
[----:B--2---:R-:W-:-:S03]  /*9140*/  @P2 IMAD.MOV.U32 R3, RZ, RZ, 0x2000 ;  /* 0x00002000ff032424 */ /* 0x004fc600078e00ff */
[----:B------:R-:W-:Y:S01]  /*9150*/  UPRMT UR4, UR4, 0x9910, URZ ;  /* 0x0000991004047896 */ /* 0x000fe2000800003f */
[----:B------:R2:W-:Y:S03]  /*9160*/  @P2 SYNCS.ARRIVE.TRANS64 RZ, [R4+URZ+0xe050], R3 ;  /* 0x00e0500304ff29a7 */ /* 0x0005e6000800003f */
[----:B------:R-:W-:-:S06]  /*9170*/  UISETP.NE.AND UP0, UPT, UR4, 0x2, UPT ;  /* 0x000000020400788c */ /* 0x000fcc000bf05270 */
[----:B------:R-:W-:-:S13]  /*9180*/  PLOP3.LUT P0, PT, PT, PT, UP0, 0x80, 0x0 ;  /* 0x000000000000781c */ /* 0x000fda0003f0f008 */
[----:B--2---:R-:W-:Y:S05]  /*9190*/  @P0 BRA `(.L_x_73) ;  /* 0x0000000000040947 */ /* 0x004fea0003800000 */
[----:B-1-3--:R-:W-:Y:S01]  /*91a0*/  BPT.TRAP 0x1 ;  /* 0x000000040000795c */ /* 0x00afe20000300000 */
.L_x_73:
[----:B------:R-:W-:-:S04]  /*91b0*/  LOP3.LUT P0, RZ, R0, 0x1f, RZ, 0xc0, !PT ;  /* 0x0000001f00ff7812 */ /* 0x000fc8000780c0ff */
[----:B------:R-:W-:-:S13]  /*91c0*/  PLOP3.LUT P0, PT, P0, P2, PT, 0x2a, 0x0 ;  /* 0x000000000000781c */ /* 0x000fda0000704572 */
[----:B------:R-:W-:Y:S05]  /*91d0*/  @P0 BRA `(.L_x_74) ;  /* 0x0000000000040947 */ /* 0x000fea0003800000 */
[----:B-1-3--:R-:W-:Y:S01]  /*91e0*/  BPT.TRAP 0x1 ;  /* 0x000000040000795c */ /* 0x00afe20000300000 */
.L_x_74:
[----:B------:R-:W-:Y:S01]  /*91f0*/  R2UR UR8, R4 ;  /* 0x00000000040872ca */ /* 0x000fe200000e0000 */
[----:B------:R-:W-:Y:S01]  /*9200*/  ULDC.64 UR4, c[0x0][0x198] ;  /* 0x0000660000047ab9 */ /* 0x000fe20000000a00 */
[----:B------:R-:W-:Y:S01]  /*9210*/  UMOV UR14, 0x0 ;  /* 0x00000000000e7882 */ /* 0x000fe20000000000 */
[----:B------:R-:W-:Y:S01]  /*9220*/  UIADD3 UR4, UP0, UR4, 0xf0, URZ ;  /* 0x000000f004047890 */ /* 0x000fe2000ff1e03f */
[----:B------:R-:W-:Y:S01]  /*9230*/  IMAD.MOV.U32 R4, RZ, RZ, 0x1 ;  /* 0x00000001ff047424 */ /* 0x000fe200078e00ff */
[----:B------:R-:W-:Y:S01]  /*9240*/  UMOV UR15, 0x10000000 ;  /* 0x10000000000f7882 */ /* 0x000fe20000000000 */
[----:B------:R-:W-:Y:S01]  /*9250*/  UMOV UR10, URZ ;  /* 0x0000003f000a7c82 */ /* 0x000fe20008000000 */
[----:B------:R-:W-:Y:S01]  /*9260*/  UIADD3.X UR5, URZ, UR5, URZ, UP0, !UPT ;  /* 0x000000053f057290 */ /* 0x000fe200087fe43f */
[----:B------:R-:W-:Y:S01]  /*9270*/  IMAD.MOV.U32 R8, RZ, RZ, 0x40 ;  /* 0x00000040ff087424 */ /* 0x000fe200078e00ff */
[----:B-1----:R-:W-:Y:S01]  /*9280*/  UMOV UR12, UR20 ;  /* 0x00000014000c7c82 */ /* 0x002fe20008000000 */
[----:B---3--:R-:W-:-:S03]  /*9290*/  UMOV UR13, UR21 ;  /* 0x00000015000d7c82 */ /* 0x008fc60008000000 */
[----:B------:R-:W-:-:S09]  /*92a0*/  UIADD3 UR9, UR8, 0xe050, URZ ;  /* 0x0000e05008097890 */ /* 0x000fd2000fffe03f */
[----:B------:R2:W-:Y:S02]  /*92b0*/  UTMALDG.4D [UR8], [UR4], desc[UR14] ;  /* 0x00000e08040075b4 */ /* 0x0005e40008019000 */
[----:B--2---:R-:W-:Y:S01]  /*92c0*/  NOP ;  /* 0x0000000000007918 */ /* 0x004fe20000000000 */
.L_x_71:
[----:B-1-3--:R-:W-:Y:S05]  /*92d0*/  BSYNC B0 ;  /* 0x0000000000007941 */ /* 0x00afea0003800000 */
.L_x_70:
[----:B------:R-:W1:Y:S01]  /*92e0*/  LDC R3, c[0x0][0x28c] ;  /* 0x0000a300ff037b82 */ /* 0x000e620000000800 */
[----:B------:R-:W-:Y:S01]  /*92f0*/  BSSY B0, `(.L_x_75) ;  /* 0x0000023000007945 */ /* 0x000fe20003800000 */
[----:B-1----:R-:W-:-:S13]  /*9300*/  ISETP.GT.AND P4, PT, R3, RZ, P3 ;  /* 0x000000ff0300720c */ /* 0x002fda0001f84270 */
[----:B------:R-:W-:Y:S05]  /*9310*/  @!P4 BRA `(.L_x_76) ;  /* 0x000000000080c947 */ /* 0x000fea0003800000 */
[----:B------:R-:W1:Y:S01]  /*9320*/  S2R R5, SR_CgaCtaId ;  /* 0x0000000000057919 */ /* 0x000e620000008800 */
[----:B------:R-:W-:-:S04]  /*9330*/  MOV R2, 0x400 ;  /* 0x0000040000027802 */ /* 0x000fc80000000f00 */
[----:B-1----:R-:W-:Y:S02]  /*9340*/  LEA R2, R5, R2, 0x18 ;  /* 0x0000000205027211 */ /* 0x002fe400078ec0ff */
[----:B------:R-:W-:-:S04]  /*9350*/  MOV R5, 0x1 ;  /* 0x0000000100057802 */ /* 0x000fc80000000f00 */
[----:B------:R-:W-:-:S04]  /*9360*/  SHF.L.U32 R5, R5, 0x1f, RZ ;  /* 0x0000001f05057819 */ /* 0x000fc800000006ff */
[----:B------:R-:W1:Y:S02]  /*9370*/  SYNCS.PHASECHK.TRANS64.TRYWAIT P0, [R2+URZ+0xe028], R5 ;  /* 0x00e02805020075a7 */ /* 0x000e64000800017f */
[----:B-1----:R-:W-:Y:S05]  /*9380*/  @!P0 BRA `(.L_x_77) ;  /* 0x00000010000c8947 */ /* 0x002fea0003800000 */
.L_x_110:
[----:B------:R-:W-:Y:S01]  /*9390*/  ULOP3.LUT UR4, UR6, 0x2, URZ, 0xfc, !UPT ;  /* 0x0000000206047892 */ /* 0x000fe2000f8efc3f */
[----:B-1----:R-:W-:-:S03]  /*93a0*/  @P2 IMAD.MOV.U32 R5, RZ, RZ, 0x2000 ;  /* 0x00002000ff052424 */ /* 0x002fc600078e00ff */
[----:B------:R-:W-:Y:S01]  /*93b0*/  UPRMT UR4, UR4, 0x9910, URZ ;  /* 0x0000991004047896 */ /* 0x000fe2000800003f */
[----:B------:R1:W-:Y:S03]  /*93c0*/  @P2 SYNCS.ARRIVE.TRANS64 RZ, [R2+URZ+0xe000], R5 ;  /* 0x00e0000502ff29a7 */ /* 0x0003e6000800003f */
[----:B------:R-:W-:-:S06]  /*93d0*/  UISETP.NE.AND UP0, UPT, UR4, 0x2, UPT ;  /* 0x000000020400788c */ /* 0x000fcc000bf05270 */
[----:B------:R-:W-:-:S13]  /*93e0*/  PLOP3.LUT P0, PT, PT, PT, UP0, 0x80, 0x0 ;  /* 0x000000000000781c */ /* 0x000fda0003f0f008 */
[----:B-1----:R-:W-:Y:S05]  /*93f0*/  @P0 BRA `(.L_x_78) ;  /* 0x0000000000040947 */ /* 0x002fea0003800000 */
[----:B------:R-:W-:Y:S01]  /*9400*/  BPT.TRAP 0x1 ;  /* 0x000000040000795c */ /* 0x000fe20000300000 */
.L_x_78:
[----:B------:R-:W-:-:S04]  /*9410*/  LOP3.LUT P0, RZ, R0, 0x1f, RZ, 0xc0, !PT ;  /* 0x0000001f00ff7812 */ /* 0x000fc8000780c0ff */
[----:B------:R-:W-:-:S13]  /*9420*/  PLOP3.LUT P0, PT, P0, P2, PT, 0x2a, 0x0 ;  /* 0x000000000000781c */ /* 0x000fda0000704572 */
[----:B------:R-:W-:Y:S05]  /*9430*/  @P0 BRA `(.L_x_79) ;  /* 0x0000000000040947 */ /* 0x000fea0003800000 */
[----:B------:R-:W-:Y:S01]  /*9440*/  BPT.TRAP 0x1 ;  /* 0x000000040000795c */ /* 0x000fe20000300000 */
.L_x_79:
        /* <DEDUP_REMOVED lines=8> */
[----:B------:R-:W-:-:S05]  /*94d0*/  UMOV UR19, URZ ;  /* 0x0000003f00137c82 */ /* 0x000fca0008000000 */
[----:B------:R-:W-:Y:S02]  /*94e0*/  UIADD3 UR16, UR17, 0x4000, URZ ;  /* 0x0000400011107890 */ /* 0x000fe4000fffe03f */
[----:B------:R-:W-:-:S09]  /*94f0*/  UIADD3 UR17, UR17, 0xe000, URZ ;  /* 0x0000e00011117890 */ /* 0x000fd2000fffe03f */
[----:B------:R1:W-:Y:S02]  /*9500*/  UTMALDG.4D [UR16], [UR4], desc[UR8] ;  /* 0x00000810040075b4 */ /* 0x0003e40008019000 */
[----:B-1----:R-:W-:Y:S01]  /*9510*/  NOP ;  /* 0x0000000000007918 */ /* 0x002fe20000000000 */
.L_x_76:
[----:B------:R-:W-:Y:S05]  /*9520*/  BSYNC B0 ;  /* 0x0000000000007941 */ /* 0x000fea0003800000 */
.L_x_75:
[----:B------:R-:W-:Y:S04]  /*9530*/  BSSY B0, `(.L_x_80) ;  /* 0x0000025000007945 */ /* 0x000fe80003800000 */
[----:B------:R-:W-:Y:S05]  /*9540*/  @!P3 BRA `(.L_x_81) ;  /* 0x00000000008cb947 */ /* 0x000fea0003800000 */
[----:B------:R-:W1:Y:S01]  /*9550*/  S2R R6, SR_CgaCtaId ;  /* 0x0000000000067919 */ /* 0x000e620000008800 */
[----:B------:R-:W-:-:S04]  /*9560*/  MOV R5, 0x400 ;  /* 0x0000040000057802 */ /* 0x000fc80000000f00 */
[----:B-1----:R-:W-:Y:S01]  /*9570*/  LEA R7, R6, R5, 0x18 ;  /* 0x0000000506077211 */ /* 0x002fe200078ec0ff */
[----:B------:R-:W-:-:S04]  /*9580*/  IMAD.MOV.U32 R6, RZ, RZ, 0x1 ;  /* 0x00000001ff067424 */ /* 0x000fc800078e00ff */
[----:B------:R-:W-:Y:S01]  /*9590*/  IMAD R5, R4, 0x8, R7 ;  /* 0x0000000804057824 */ /* 0x000fe200078e0207 */
[----:B------:R-:W-:-:S04]  /*95a0*/  SHF.L.U32 R6, R6, 0x1f, RZ ;  /* 0x0000001f06067819 */ /* 0x000fc800000006ff */
[----:B------:R-:W1:Y:S02]  /*95b0*/  SYNCS.PHASECHK.TRANS64.TRYWAIT P0, [R5+URZ+0xe060], R6 ;  /* 0x00e06006050075a7 */ /* 0x000e64000800017f */
[----:B-1----:R-:W-:Y:S05]  /*95c0*/  @!P0 BRA `(.L_x_82) ;  /* 0x0000000c00908947 */ /* 0x002fea0003800000 */
.L_x_111:
        /* <DEDUP_REMOVED lines=8> */
.L_x_83:
[----:B------:R-:W-:-:S04]  /*9650*/  LOP3.LUT P0, RZ, R0, 0x1f, RZ, 0xc0, !PT ;  /* 0x0000001f00ff7812 */ /* 0x000fc8000780c0ff */
[----:B------:R-:W-:-:S13]  /*9660*/  PLOP3.LUT P0, PT, P0, P2, PT, 0x2a, 0x0 ;  /* 0x000000000000781c */ /* 0x000fda0000704572 */
[----:B------:R-:W-:Y:S05]  /*9670*/  @P0 BRA `(.L_x_84) ;  /* 0x0000000000040947 */ /* 0x000fea0003800000 */
[----:B------:R-:W-:Y:S01]  /*9680*/  BPT.TRAP 0x1 ;  /* 0x000000040000795c */ /* 0x000fe20000300000 */
.L_x_84:
[----:B------:R-:W-:Y:S01]  /*9690*/  R2UR UR16, R4 ;  /* 0x00000000041072ca */ /* 0x000fe200000e0000 */
[----:B------:R-:W-:Y:S01]  /*96a0*/  ULDC.64 UR8, c[0x0][0x198] ;  /* 0x0000660000087ab9 */ /* 0x000fe20000000a00 */
[----:B------:R-:W-:Y:S01]  /*96b0*/  R2UR UR4, R7 ;  /* 0x00000000070472ca */ /* 0x000fe200000e0000 */
[----:B------:R-:W-:Y:S01]  /*96c0*/  UIADD3 UR8, UP0, UR8, 0xf0, URZ ;  /* 0x000000f008087890 */ /* 0x000fe2000ff1e03f */
[----:B------:R-:W-:Y:S01]  /*96d0*/  R2UR UR19, R8 ;  /* 0x00000000081372ca */ /* 0x000fe200000e0000 */
[----:B------:R-:W-:Y:S01]  /*96e0*/  UMOV UR5, 0x10000000 ;  /* 0x1000000000057882 */ /* 0x000fe20000000000 */
[----:B------:R-:W-:Y:S01]  /*96f0*/  R2UR UR17, R5 ;  /* 0x00000000051172ca */ /* 0x000fe200000e0000 */
[----:B------:R-:W-:Y:S01]  /*9700*/  UIADD3.X UR9, URZ, UR9, URZ, UP0, !UPT ;  /* 0x000000093f097290 */ /* 0x000fe200087fe43f */
[----:B------:R-:W-:-:S07]  /*9710*/  UMOV UR18, URZ ;  /* 0x0000003f00127c82 */ /* 0x000fce0008000000 */
[----:B------:R-:W-:Y:S02]  /*9720*/  ULEA UR16, UR16, UR4, 0xd ;  /* 0x0000000410107291 */ /* 0x000fe4000f8e683f */
[----:B------:R-:W-:Y:S02]  /*9730*/  UIADD3 UR19, UR11, UR19, URZ ;  /* 0x000000130b137290 */ /* 0x000fe4000fffe03f */
[----:B------:R-:W-:Y:S01]  /*9740*/  UIADD3 UR17, UR17, 0xe050, URZ ;  /* 0x0000e05011117890 */ /* 0x000fe2000fffe03f */
[----:B------:R-:W-:-:S08]  /*9750*/  UMOV UR4, 0x0 ;  /* 0x0000000000047882 */ /* 0x000fd00000000000 */
[----:B------:R1:W-:Y:S02]  /*9760*/  UTMALDG.4D [UR16], [UR8], desc[UR4] ;  /* 0x00000410080075b4 */ /* 0x0003e40008019000 */
[----:B-1----:R-:W-:Y:S01]  /*9770*/  NOP ;  /* 0x0000000000007918 */ /* 0x002fe20000000000 */
.L_x_81:
[----:B------:R-:W-:Y:S05]  /*9780*/  BSYNC B0 ;  /* 0x0000000000007941 */ /* 0x000fea0003800000 */
.L_x_80:
[----:B------:R-:W-:Y:S01]  /*9790*/  BSSY B0, `(.L_x_85) ;  /* 0x0000027000007945 */ /* 0x000fe20003800000 */
[----:B------:R-:W-:-:S03]  /*97a0*/  IMAD.MOV.U32 R8, RZ, RZ, RZ ;  /* 0x000000ffff087224 */ /* 0x000fc600078e00ff */
[----:B------:R-:W-:Y:S05]  /*97b0*/  @!P4 BRA `(.L_x_86) ;  /* 0x000000000090c947 */ /* 0x000fea0003800000 */
[----:B------:R-:W1:Y:S01]  /*97c0*/  S2R R5, SR_CgaCtaId ;  /* 0x0000000000057919 */ /* 0x000e620000008800 */
[----:B------:R-:W-:Y:S02]  /*97d0*/  MOV R4, 0x400 ;  /* 0x0000040000047802 */ /* 0x000fe40000000f00 */
[----:B------:R-:W-:-:S04]  /*97e0*/  MOV R7, 0x1 ;  /* 0x0000000100077802 */ /* 0x000fc80000000f00 */
[----:B------:R-:W-:Y:S02]  /*97f0*/  SHF.L.U32 R7, R7, 0x1f, RZ ;  /* 0x0000001f07077819 */ /* 0x000fe400000006ff */
[----:B-1----:R-:W-:-:S05]  /*9800*/  LEA R5, R5, R4, 0x18 ;  /* 0x0000000405057211 */ /* 0x002fca00078ec0ff */
[----:B------:R-:W-:-:S04]  /*9810*/  IMAD R4, R2, 0x8, R5 ;  /* 0x0000000802047824 */ /* 0x000fc800078e0205 */
[----:B------:R-:W1:Y:S02]  /*9820*/  SYNCS.PHASECHK.TRANS64.TRYWAIT P0, [R4+URZ+0xe028], R7 ;  /* 0x00e02807040075a7 */ /* 0x000e64000800017f */
[----:B-1----:R-:W-:Y:S05]  /*9830*/  @!P0 BRA `(.L_x_87) ;  /* 0x0000000c00088947 */ /* 0x002fea0003800000 */
.L_x_112:
        /* <DEDUP_REMOVED lines=8> */
.L_x_88:
[----:B------:R-:W-:-:S04]  /*98c0*/  LOP3.LUT P0, RZ, R0, 0x1f, RZ, 0xc0, !PT ;  /* 0x0000001f00ff7812 */ /* 0x000fc8000780c0ff */
[----:B------:R-:W-:-:S13]  /*98d0*/  PLOP3.LUT P0, PT, P0, P2, PT, 0x2a, 0x0 ;  /* 0x000000000000781c */ /* 0x000fda0000704572 */
[----:B------:R-:W-:Y:S05]  /*98e0*/  @P0 BRA `(.L_x_89) ;  /* 0x0000000000040947 */ /* 0x000fea0003800000 */
[----:B------:R-:W-:Y:S01]  /*98f0*/  BPT.TRAP 0x1 ;  /* 0x000000040000795c */ /* 0x000fe20000300000 */
.L_x_89:
[----:B------:R-:W-:Y:S01]  /*9900*/  IMAD R5, R2, 0x2000, R5 ;  /* 0x0000200002057824 */ /* 0x000fe200078e0205 */
[----:B------:R-:W-:Y:S01]  /*9910*/  R2UR UR17, R4 ;  /* 0x00000000041172ca */ /* 0x000fe200000e0000 */
[----:B------:R-:W-:Y:S01]  /*9920*/  ULDC.64 UR4, c[0x0][0x198] ;  /* 0x0000660000047ab9 */ /* 0x000fe20000000a00 */
[----:B------:R-:W-:Y:S01]  /*9930*/  UMOV UR8, 0x0 ;  /* 0x0000000000087882 */ /* 0x000fe20000000000 */
[----:B------:R-:W-:Y:S01]  /*9940*/  UIADD3 UR4, UP0, UR4, 0x2f0, URZ ;  /* 0x000002f004047890 */ /* 0x000fe2000ff1e03f */
[----:B------:R-:W-:Y:S01]  /*9950*/  R2UR UR16, R5 ;  /* 0x00000000051072ca */ /* 0x000fe200000e0000 */
[----:B------:R-:W-:Y:S01]  /*9960*/  UMOV UR9, 0x10000000 ;  /* 0x1000000000097882 */ /* 0x000fe20000000000 */
[----:B------:R-:W-:Y:S01]  /*9970*/  UMOV UR18, URZ ;  /* 0x0000003f00127c82 */ /* 0x000fe20008000000 */
[----:B------:R-:W-:Y:S01]  /*9980*/  UIADD3.X UR5, URZ, UR5, URZ, UP0, !UPT ;  /* 0x000000053f057290 */ /* 0x000fe200087fe43f */
[----:B------:R-:W-:Y:S01]  /*9990*/  VIADD R2, R2, 0x1 ;  /* 0x0000000102027836 */ /* 0x000fe20000000000 */
[----:B------:R-:W-:Y:S01]  /*99a0*/  UMOV UR19, URZ ;  /* 0x0000003f00137c82 */ /* 0x000fe20008000000 */
[----:B------:R-:W-:-:S03]  /*99b0*/  IMAD.MOV.U32 R8, RZ, RZ, 0x1 ;  /* 0x00000001ff087424 */ /* 0x000fc600078e00ff */
[----:B------:R-:W-:-:S04]  /*99c0*/  UIADD3 UR17, UR17, 0xe000, URZ ;  /* 0x0000e00011117890 */ /* 0x000fc8000fffe03f */
[----:B------:R-:W-:-:S09]  /*99d0*/  UIADD3 UR16, UR16, 0x4000, URZ ;  /* 0x0000400010107890 */ /* 0x000fd2000fffe03f */
[----:B------:R1:W-:Y:S02]  /*99e0*/  UTMALDG.4D [UR16], [UR4], desc[UR8] ;  /* 0x00000810040075b4 */ /* 0x0003e40008019000 */
[----:B-1----:R-:W-:Y:S01]  /*99f0*/  NOP ;  /* 0x0000000000007918 */ /* 0x002fe20000000000 */
.L_x_86:
[----:B------:R-:W-:Y:S05]  /*9a00*/  BSYNC B0 ;  /* 0x0000000000007941 */ /* 0x000fea0003800000 */
.L_x_85:
[----:B------:R-:W-:-:S13]  /*9a10*/  ISETP.GE.AND P0, PT, R3, 0x41, PT ;  /* 0x000000410300780c */ /* 0x000fda0003f06270 */
[----:B------:R-:W-:Y:S05]  /*9a20*/  @!P0 EXIT ;  /* 0x000000000000894d */ /* 0x000fea0003800000 */
[----:B------:R-:W-:Y:S01]  /*9a30*/  VIADD R3, R3, 0x3f ;  /* 0x0000003f03037836 */ /* 0x000fe20000000000 */
[----:B------:R-:W-:Y:S01]  /*9a40*/  LOP3.LUT P0, RZ, R0, 0x1f, RZ, 0xc0, !PT ;  /* 0x0000001f00ff7812 */ /* 0x000fe2000780c0ff */
[----:B------:R-:W-:Y:S03]  /*9a50*/  BSSY B0, `(.L_x_90) ;  /* 0x000005a000007945 */ /* 0x000fe60003800000 */
[----:B------:R-:W-:Y:S02]  /*9a60*/  SHF.R.S32.HI R0, RZ, 0x1f, R3 ;  /* 0x0000001fff007819 */ /* 0x000fe40000011403 */
[----:B------:R-:W-:Y:S02]  /*9a70*/  PLOP3.LUT P0, PT, P0, P2, PT, 0x2a, 0x0 ;  /* 0x000000000000781c */ /* 0x000fe40000704572 */
[----:B------:R-:W-:Y:S02]  /*9a80*/  LEA.HI R0, R0, R3, RZ, 0x6 ;  /* 0x0000000300007211 */ /* 0x000fe400078f30ff */
[----:B------:R-:W-:-:S02]  /*9a90*/  MOV R3, UR6 ;  /* 0x0000000600037c02 */ /* 0x000fc40008000f00 */
[----:B------:R-:W-:Y:S02]  /*9aa0*/  SHF.R.S32.HI R4, RZ, 0x6, R0 ;  /* 0x00000006ff047819 */ /* 0x000fe40000011400 */
[----:B------:R-:W-:Y:S01]  /*9ab0*/  LOP3.LUT R0, R3, 0x2, RZ, 0xfc, !PT ;  /* 0x0000000203007812 */ /* 0x000fe200078efcff */
[----:B------:R-:W-:Y:S02]  /*9ac0*/  IMAD.MOV.U32 R3, RZ, RZ, 0x1 ;  /* 0x00000001ff037424 */ /* 0x000fe400078e00ff */
[----:B------:R-:W-:-:S07]  /*9ad0*/  IMAD.SHL.U32 R4, R4, 0x2, RZ ;  /* 0x0000000204047824 */ /* 0x000fce00078e00ff */
.L_x_101:
[----:B------:R-:W-:Y:S04]  /*9ae0*/  BSSY B1, `(.L_x_91) ;  /* 0x0000025000017945 */ /* 0x000fe80003800000 */
[----:B------:R-:W-:Y:S05]  /*9af0*/  @!P3 BRA `(.L_x_92) ;  /* 0x00000000008cb947 */ /* 0x000fea0003800000 */
[----:B------:R-:W1:Y:S01]  /*9b00*/  S2R R6, SR_CgaCtaId ;  /* 0x0000000000067919 */ /* 0x000e620000008800 */
[----:B------:R-:W-:-:S04]  /*9b10*/  MOV R5, 0x400 ;  /* 0x0000040000057802 */ /* 0x000fc80000000f00 */
[----:B-1----:R-:W-:Y:S02]  /*9b20*/  LEA R7, R6, R5, 0x18 ;  /* 0x0000000506077211 */ /* 0x002fe400078ec0ff */
[----:B------:R-:W-:-:S03]  /*9b30*/  SHF.L.U32 R5, R3, 0x1f, RZ ;  /* 0x0000001f03057819 */ /* 0x000fc600000006ff */
[----:B------:R-:W-:-:S04]  /*9b40*/  IMAD R6, R2, 0x8, R7 ;  /* 0x0000000802067824 */ /* 0x000fc800078e0207 */
[----:B------:R-:W1:Y:S02]  /*9b50*/  SYNCS.PHASECHK.TRANS64.TRYWAIT P4, [R6+URZ+0xe028], R5 ;  /* 0x00e02805060075a7 */ /* 0x000e64000808017f */
[----:B-1----:R-:W-:Y:S05]  /*9b60*/  @!P4 BRA `(.L_x_93) ;  /* 0x000000080050c947 */ /* 0x002fea0003800000 */
.L_x_113:
[----:B-1----:R-:W-:-:S04]  /*9b70*/  @P2 IMAD.MOV.U32 R5, RZ, RZ, 0x2000 ;  /* 0x00002000ff052424 */ /* 0x002fc800078e00ff */
[----:B------:R1:W-:Y:S02]  /*9b80*/  @P2 SYNCS.ARRIVE.TRANS64 RZ, [R6+URZ+0xe000], R5 ;  /* 0x00e0000506ff29a7 */ /* 0x0003e4000800003f */
[----:B-1----:R-:W-:-:S04]  /*9b90*/  PRMT R5, R0, 0x9910, RZ ;  /* 0x0000991000057816 */ /* 0x002fc800000000ff */
[----:B------:R-:W-:-:S13]  /*9ba0*/  ISETP.NE.AND P4, PT, R5, 0x2, PT ;  /* 0x000000020500780c */ /* 0x000fda0003f85270 */
[----:B------:R-:W-:Y:S05]  /*9bb0*/  @P4 BRA `(.L_x_94) ;  /* 0x0000000000044947 */ /* 0x000fea0003800000 */
[----:B------:R-:W-:Y:S01]  /*9bc0*/  BPT.TRAP 0x1 ;  /* 0x000000040000795c */ /* 0x000fe20000300000 */
.L_x_94:
[----:B------:R-:W-:Y:S05]  /*9bd0*/  @P0 BRA `(.L_x_95) ;  /* 0x0000000000040947 */ /* 0x000fea0003800000 */
[----:B------:R-:W-:Y:S01]  /*9be0*/  BPT.TRAP 0x1 ;  /* 0x000000040000795c */ /* 0x000fe20000300000 */
.L_x_95:
[----:B------:R-:W-:Y:S01]  /*9bf0*/  IMAD R7, R2, 0x2000, R7 ;  /* 0x0000200002077824 */ /* 0x000fe200078e0207 */
[----:B------:R-:W-:Y:S01]  /*9c00*/  R2UR UR17, R6 ;  /* 0x00000000061172ca */ /* 0x000fe200000e0000 */
[----:B------:R-:W-:Y:S01]  /*9c10*/  ULDC.64 UR4, c[0x0][0x198] ;  /* 0x0000660000047ab9 */ /* 0x000fe20000000a00 */
[----:B------:R-:W-:Y:S01]  /*9c20*/  R2UR UR19, R8 ;  /* 0x00000000081372ca */ /* 0x000fe200000e0000 */
[----:B------:R-:W-:Y:S01]  /*9c30*/  UIADD3 UR4, UP0, UR4, 0x1f0, URZ ;  /* 0x000001f004047890 */ /* 0x000fe2000ff1e03f */
[----:B------:R-:W-:Y:S01]  /*9c40*/  R2UR UR16, R7 ;  /* 0x00000000071072ca */ /* 0x000fe200000e0000 */
[----:B------:R-:W-:Y:S01]  /*9c50*/  UMOV UR8, 0x0 ;  /* 0x0000000000087882 */ /* 0x000fe20000000000 */
[----:B------:R-:W-:Y:S01]  /*9c60*/  UMOV UR9, 0x10000000 ;  /* 0x1000000000097882 */ /* 0x000fe20000000000 */
[----:B------:R-:W-:Y:S01]  /*9c70*/  UIADD3.X UR5, URZ, UR5, URZ, UP0, !UPT ;  /* 0x000000053f057290 */ /* 0x000fe200087fe43f */
[----:B------:R-:W-:Y:S01]  /*9c80*/  VIADD R5, R2, 0x1 ;  /* 0x0000000102057836 */ /* 0x000fe20000000000 */
[----:B------:R-:W-:-:S04]  /*9c90*/  UMOV UR18, URZ ;  /* 0x0000003f00127c82 */ /* 0x000fc80008000000 */
[----:B------:R-:W-:Y:S01]  /*9ca0*/  UIADD3 UR17, UR17, 0xe000, URZ ;  /* 0x0000e00011117890 */ /* 0x000fe2000fffe03f */
[----:B------:R-:W-:Y:S01]  /*9cb0*/  ISETP.NE.AND P4, PT, R5, 0x5, PT ;  /* 0x000000050500780c */ /* 0x000fe20003f85270 */
[----:B------:R-:W-:Y:S02]  /*9cc0*/  USHF.L.U32 UR19, UR19, 0x6, URZ ;  /* 0x0000000613137899 */ /* 0x000fe4000800063f */
[----:B------:R-:W-:Y:S01]  /*9cd0*/  UIADD3 UR16, UR16, 0x4000, URZ ;  /* 0x0000400010107890 */ /* 0x000fe2000fffe03f */
[----:B------:R-:W-:-:S04]  /*9ce0*/  SEL R2, RZ, 0x1, P4 ;  /* 0x00000001ff027807 */ /* 0x000fc80002000000 */
[----:B------:R-:W-:Y:S02]  /*9cf0*/  LOP3.LUT R3, R3, R2, RZ, 0x3c, !PT ;  /* 0x0000000203037212 */ /* 0x000fe400078e3cff */
[----:B------:R-:W-:Y:S02]  /*9d00*/  SEL R2, R5, RZ, P4 ;  /* 0x000000ff05027207 */ /* 0x000fe40002000000 */
[----:B------:R1:W-:Y:S02]  /*9d10*/  UTMALDG.4D [UR16], [UR4], desc[UR8] ;  /* 0x00000810040075b4 */ /* 0x0003e40008019000 */
[----:B-1----:R-:W-:-:S03]  /*9d20*/  NOP ;  /* 0x0000000000007918 */ /* 0x002fc60000000000 */
.L_x_92:
[----:B------:R-:W-:Y:S05]  /*9d30*/  BSYNC B1 ;  /* 0x0000000000017941 */ /* 0x000fea0003800000 */
.L_x_91:
[----:B------:R-:W-:Y:S01]  /*9d40*/  ISETP.LT.OR P4, PT, R4, 0x4, !P3 ;  /* 0x000000040400780c */ /* 0x000fe20005f81670 */
[----:B------:R-:W-:-:S12]  /*9d50*/  BSSY B1, `(.L_x_96) ;  /* 0x0000026000017945 */ /* 0x000fd80003800000 */
[----:B------:R-:W-:Y:S05]  /*9d60*/  @P4 BRA `(.L_x_97) ;  /* 0x0000000000904947 */ /* 0x000fea0003800000 */
[----:B------:R-:W1:Y:S01]  /*9d70*/  S2R R6, SR_CgaCtaId ;  /* 0x0000000000067919 */ /* 0x000e620000008800 */
[----:B------:R-:W-:Y:S02]  /*9d80*/  MOV R5, 0x400 ;  /* 0x0000040000057802 */ /* 0x000fe40000000f00 */
[----:B------:R-:W-:Y:S02]  /*9d90*/  SHF.L.U32 R7, R3, 0x1f, RZ ;  /* 0x0000001f03077819 */ /* 0x000fe400000006ff */
[----:B-1----:R-:W-:-:S04]  /*9da0*/  LEA R5, R6, R5, 0x18 ;  /* 0x0000000506057211 */ /* 0x002fc800078ec0ff */
[----:B------:R-:W-:-:S04]  /*9db0*/  LEA R6, R2, R5, 0x3 ;  /* 0x0000000502067211 */ /* 0x000fc800078e18ff */
[----:B------:R-:W1:Y:S02]  /*9dc0*/  SYNCS.PHASECHK.TRANS64.TRYWAIT P4, [R6+URZ+0xe028], R7 ;  /* 0x00e02807060075a7 */ /* 0x000e64000808017f */
[----:B-1----:R-:W-:Y:S05]  /*9dd0*/  @!P4 BRA `(.L_x_98) ;  /* 0x0000000400c8c947 */ /* 0x002fea0003800000 */
.L_x_114:
[----:B-1----:R-:W-:-:S04]  /*9de0*/  @P1 IMAD.MOV.U32 R7, RZ, RZ, 0x2000 ;  /* 0x00002000ff071424 */ /* 0x002fc800078e00ff */
[----:B------:R1:W-:Y:S02]  /*9df0*/  @P1 SYNCS.ARRIVE.TRANS64 RZ, [R6+URZ+0xe000], R7 ;  /* 0x00e0000706ff19a7 */ /* 0x0003e4000800003f */
[----:B-1----:R-:W-:-:S04]  /*9e00*/  PRMT R7, R0, 0x9910, RZ ;  /* 0x0000991000077816 */ /* 0x002fc800000000ff */
[----:B------:R-:W-:-:S13]  /*9e10*/  ISETP.NE.AND P4, PT, R7, 0x2, PT ;  /* 0x000000020700780c */ /* 0x000fda0003f85270 */
[----:B------:R-:W-:Y:S05]  /*9e20*/  @P4 BRA `(.L_x_99) ;  /* 0x0000000000044947 */ /* 0x000fea0003800000 */
[----:B------:R-:W-:Y:S01]  /*9e30*/  BPT.TRAP 0x1 ;  /* 0x000000040000795c */ /* 0x000fe20000300000 */
.L_x_99:
[----:B------:R-:W-:Y:S05]  /*9e40*/  @P0 BRA `(.L_x_100) ;  /* 0x0000000000040947 */ /* 0x000fea0003800000 */
[----:B------:R-:W-:Y:S01]  /*9e50*/  BPT.TRAP 0x1 ;  /* 0x000000040000795c */ /* 0x000fe20000300000 */
.L_x_100:
        /* <DEDUP_REMOVED lines=10> */
[----:B------:R-:W-:Y:S01]  /*9f00*/  UMOV UR19, URZ ;  /* 0x0000003f00137c82 */ /* 0x000fe20008000000 */
[----:B------:R-:W-:-:S03]  /*9f10*/  VIADD R8, R8, 0x1 ;  /* 0x0000000108087836 */ /* 0x000fc60000000000 */
[----:B------:R-:W-:Y:S01]  /*9f20*/  UIADD3 UR17, UR17, 0xe000, URZ ;  /* 0x0000e00011117890 */ /* 0x000fe2000fffe03f */
[C---:B------:R-:W-:Y:S01]  /*9f30*/  ISETP.NE.AND P4, PT, R2.reuse, 0x5, PT ;  /* 0x000000050200780c */ /* 0x040fe20003f85270 */
[----:B------:R-:W-:Y:S02]  /*9f40*/  USHF.L.U32 UR18, UR18, 0x6, URZ ;  /* 0x0000000612127899 */ /* 0x000fe4000800063f */
[----:B------:R-:W-:Y:S01]  /*9f50*/  UIADD3 UR16, UR16, 0x4000, URZ ;  /* 0x0000400010107890 */ /* 0x000fe2000fffe03f */
[----:B------:R-:W-:Y:S02]  /*9f60*/  SEL R6, RZ, 0x1, P4 ;  /* 0x00000001ff067807 */ /* 0x000fe40002000000 */
[----:B------:R-:W-:Y:S02]  /*9f70*/  SEL R2, R2, RZ, P4 ;  /* 0x000000ff02027207 */ /* 0x000fe40002000000 */
[----:B------:R-:W-:-:S04]  /*9f80*/  LOP3.LUT R3, R3, R6, RZ, 0x3c, !PT ;  /* 0x0000000603037212 */ /* 0x000fc800078e3cff */
[----:B------:R1:W-:Y:S02]  /*9f90*/  UTMALDG.4D [UR16], [UR4], desc[UR8] ;  /* 0x00000810040075b4 */ /* 0x0003e40008019000 */
[----:B-1----:R-:W-:Y:S01]  /*9fa0*/  NOP ;  /* 0x0000000000007918 */ /* 0x002fe20000000000 */
.L_x_97:
[----:B------:R-:W-:Y:S05]  /*9fb0*/  BSYNC B1 ;  /* 0x0000000000017941 */ /* 0x000fea0003800000 */
.L_x_96:
[C---:B------:R-:W-:Y:S01]  /*9fc0*/  ISETP.GT.AND P4, PT, R4.reuse, 0x4, PT ;  /* 0x000000040400780c */ /* 0x040fe20003f84270 */
[----:B------:R-:W-:-:S12]  /*9fd0*/  VIADD R4, R4, 0xfffffffe ;  /* 0xfffffffe04047836 */ /* 0x000fd80000000000 */
[----:B------:R-:W-:Y:S05]  /*9fe0*/  @P4 BRA `(.L_x_101) ;  /* 0xfffffff800bc4947 */ /* 0x000fea000383ffff */
[----:B------:R-:W-:Y:S05]  /*9ff0*/  BSYNC B0 ;  /* 0x0000000000007941 */ /* 0x000fea0003800000 */
.L_x_90:
[----:B------:R-:W-:Y:S05]  /*a000*/  EXIT ;  /* 0x000000000000794d */ /* 0x000fea0003800000 */
.L_x_15:
[----:B--2---:R-:W-:-:S04]  /*a010*/  IMAD.U32 R3, RZ, RZ, UR8 ;  /* 0x00000008ff037e24 */ /* 0x004fc8000f8e00ff */
[----:B------:R2:W3:Y:S03]  /*a020*/  SYNCS.PHASECHK.TRANS64.TRYWAIT P1, [R3+URZ+0xe050], R4 ;  /* 0x00e05004030075a7 */ /* 0x0004e6000802017f */
[----:B---3--:R-:W-:Y:S05]  /*a030*/  @!P1 NANOSLEEP.SYNCS 0x989680 ;  /* 0x009896800000995d */ /* 0x008fea0003900000 */
[----:B------:R-:W3:Y:S02]  /*a040*/  @!P1 SYNCS.PHASECHK.TRANS64 P1, [R3+URZ+0xe050], R4 ;  /* 0x00e05004030095a7 */ /* 0x000ee4000802007f */
[----:B---3--:R-:W-:Y:S05]  /*a050*/  @!P1 BRA `(.L_x_15) ;  /* 0xfffffffc00ec9947 */ /* 0x008fea000383ffff */
[----:B------:R-:W-:Y:S05]  /*a060*/  BRA `(.L_x_102) ;  /* 0xffffff6c00507947 */ /* 0x000fea000383ffff */
.L_x_17:
[----:B--2---:R-:W-:-:S04]  /*a070*/  MOV R3, UR36 ;  /* 0x0000002400037c02 */ /* 0x004fc80008000f00 */
[----:B------:R2:W3:Y:S03]  /*a080*/  SYNCS.PHASECHK.TRANS64.TRYWAIT P1, [R3+URZ+0xe000], R6 ;  /* 0x00e00006030075a7 */ /* 0x0004e6000802017f */
[----:B---3--:R-:W-:Y:S05]  /*a090*/  @!P1 NANOSLEEP.SYNCS 0x989680 ;  /* 0x009896800000995d */ /* 0x008fea0003900000 */
[----:B------:R-:W3:Y:S02]  /*a0a0*/  @!P1 SYNCS.PHASECHK.TRANS64 P1, [R3+URZ+0xe000], R6 ;  /* 0x00e00006030095a7 */ /* 0x000ee4000802007f */
[----:B---3--:R-:W-:Y:S05]  /*a0b0*/  @!P1 BRA `(.L_x_17) ;  /* 0xfffffffc00ec9947 */ /* 0x008fea000383ffff */
[----:B------:R-:W-:Y:S05]  /*a0c0*/  BRA `(.L_x_103) ;  /* 0xffffff6c00587947 */ /* 0x000fea000383ffff */
.L_x_18:
[----:B--2---:R-:W-:-:S04]  /*a0d0*/  IMAD.U32 R4, RZ, RZ, UR22 ;  /* 0x00000016ff047e24 */ /* 0x004fc8000f8e00ff */
[----:B------:R2:W3:Y:S03]  /*a0e0*/  SYNCS.PHASECHK.TRANS64.TRYWAIT P1, [R4+URZ+-0x8], R3 ;  /* 0xfffff803040075a7 */ /* 0x0004e6000802017f */
[----:B---3--:R-:W-:Y:S05]  /*a0f0*/  @!P1 NANOSLEEP.SYNCS 0x989680 ;  /* 0x009896800000995d */ /* 0x008fea0003900000 */
[----:B------:R-:W3:Y:S02]  /*a100*/  @!P1 SYNCS.PHASECHK.TRANS64 P1, [R4+URZ+-0x8], R3 ;  /* 0xfffff803040095a7 */ /* 0x000ee4000802007f */
[----:B---3--:R-:W-:Y:S05]  /*a110*/  @!P1 BRA `(.L_x_18) ;  /* 0xfffffffc00ec9947 */ /* 0x008fea000383ffff */
[----:B------:R-:W-:Y:S05]  /*a120*/  BRA `(.L_x_104) ;  /* 0xffffff6c00547947 */ /* 0x000fea000383ffff */
.L_x_20:
[----:B-1----:R-:W-:-:S04]  /*a130*/  IMAD.U32 R13, RZ, RZ, UR36 ;  /* 0x00000024ff0d7e24 */ /* 0x002fc8000f8e00ff */
[----:B------:R1:W2:Y:S03]  /*a140*/  SYNCS.PHASECHK.TRANS64.TRYWAIT P2, [R13+URZ+0xe008], R6 ;  /* 0x00e008060d0075a7 */ /* 0x0002a6000804017f */
[----:B--2---:R-:W-:Y:S05]  /*a150*/  @!P2 NANOSLEEP.SYNCS 0x989680 ;  /* 0x009896800000a95d */ /* 0x004fea0003900000 */
[----:B------:R-:W2:Y:S02]  /*a160*/  @!P2 SYNCS.PHASECHK.TRANS64 P2, [R13+URZ+0xe008], R6 ;  /* 0x00e008060d00a5a7 */ /* 0x000ea4000804007f */
[----:B--2---:R-:W-:Y:S05]  /*a170*/  @!P2 BRA `(.L_x_20) ;  /* 0xfffffffc00eca947 */ /* 0x004fea000383ffff */
[----:B------:R-:W-:Y:S05]  /*a180*/  BRA `(.L_x_105) ;  /* 0xffffff8800c47947 */ /* 0x000fea000383ffff */
.L_x_25:
[----:B-1----:R-:W-:-:S04]  /*a190*/  IMAD.U32 R5, RZ, RZ, UR6 ;  /* 0x00000006ff057e24 */ /* 0x002fc8000f8e00ff */
[----:B------:R1:W2:Y:S03]  /*a1a0*/  SYNCS.PHASECHK.TRANS64.TRYWAIT P3, [R5+URZ+0xe000], R4 ;  /* 0x00e00004050075a7 */ /* 0x0002a6000806017f */
[----:B--2---:R-:W-:Y:S05]  /*a1b0*/  @!P3 NANOSLEEP.SYNCS 0x989680 ;  /* 0x009896800000b95d */ /* 0x004fea0003900000 */
[----:B------:R-:W2:Y:S02]  /*a1c0*/  @!P3 SYNCS.PHASECHK.TRANS64 P3, [R5+URZ+0xe000], R4 ;  /* 0x00e000040500b5a7 */ /* 0x000ea4000806007f */
[----:B--2---:R-:W-:Y:S05]  /*a1d0*/  @!P3 BRA `(.L_x_25) ;  /* 0xfffffffc00ecb947 */ /* 0x004fea000383ffff */
[----:B------:R-:W-:Y:S05]  /*a1e0*/  BRA `(.L_x_106) ;  /* 0xffffff8c00547947 */ /* 0x000fea000383ffff */
.L_x_29:
[----:B-1----:R-:W-:-:S04]  /*a1f0*/  IMAD.U32 R14, RZ, RZ, UR6 ;  /* 0x00000006ff0e7e24 */ /* 0x002fc8000f8e00ff */
[----:B------:R1:W2:Y:S03]  /*a200*/  SYNCS.PHASECHK.TRANS64.TRYWAIT P3, [R14+URZ+0xe000], R19 ;  /* 0x00e000130e0075a7 */ /* 0x0002a6000806017f */
[----:B--2---:R-:W-:Y:S05]  /*a210*/  @!P3 NANOSLEEP.SYNCS 0x989680 ;  /* 0x009896800000b95d */ /* 0x004fea0003900000 */
[----:B------:R-:W2:Y:S02]  /*a220*/  @!P3 SYNCS.PHASECHK.TRANS64 P3, [R14+URZ+0xe000], R19 ;  /* 0x00e000130e00b5a7 */ /* 0x000ea4000806007f */
[----:B--2---:R-:W-:Y:S05]  /*a230*/  @!P3 BRA `(.L_x_29) ;  /* 0xfffffffc00ecb947 */ /* 0x004fea000383ffff */
[----:B------:R-:W-:Y:S05]  /*a240*/  BRA `(.L_x_28) ;  /* 0xffffffa800a87947 */ /* 0x000fea000383ffff */
.L_x_37:
[----:B--2---:R-:W-:-:S04]  /*a250*/  IMAD.U32 R5, RZ, RZ, UR6 ;  /* 0x00000006ff057e24 */ /* 0x004fc8000f8e00ff */
[----:B------:R2:W3:Y:S03]  /*a260*/  SYNCS.PHASECHK.TRANS64.TRYWAIT P3, [R5+URZ+0xe000], R4 ;  /* 0x00e00004050075a7 */ /* 0x0004e6000806017f */
[----:B---3--:R-:W-:Y:S05]  /*a270*/  @!P3 NANOSLEEP.SYNCS 0x989680 ;  /* 0x009896800000b95d */ /* 0x008fea0003900000 */
[----:B------:R-:W3:Y:S02]  /*a280*/  @!P3 SYNCS.PHASECHK.TRANS64 P3, [R5+URZ+0xe000], R4 ;  /* 0x00e000040500b5a7 */ /* 0x000ee4000806007f */
[----:B---3--:R-:W-:Y:S05]  /*a290*/  @!P3 BRA `(.L_x_37) ;  /* 0xfffffffc00ecb947 */ /* 0x008fea000383ffff */
[----:B------:R-:W-:Y:S05]  /*a2a0*/  BRA `(.L_x_107) ;  /* 0xffffffac006c7947 */ /* 0x000fea000383ffff */
.L_x_41:
[----:B-1----:R-:W-:-:S04]  /*a2b0*/  IMAD.U32 R20, RZ, RZ, UR6 ;  /* 0x00000006ff147e24 */ /* 0x002fc8000f8e00ff */
[----:B------:R1:W2:Y:S03]  /*a2c0*/  SYNCS.PHASECHK.TRANS64.TRYWAIT P3, [R20+URZ+0xe000], R17 ;  /* 0x00e00011140075a7 */ /* 0x0002a6000806017f */
[----:B--2---:R-:W-:Y:S05]  /*a2d0*/  @!P3 NANOSLEEP.SYNCS 0x989680 ;  /* 0x009896800000b95d */ /* 0x004fea0003900000 */
[----:B------:R-:W2:Y:S02]  /*a2e0*/  @!P3 SYNCS.PHASECHK.TRANS64 P3, [R20+URZ+0xe000], R17 ;  /* 0x00e000111400b5a7 */ /* 0x000ea4000806007f */
[----:B--2---:R-:W-:Y:S05]  /*a2f0*/  @!P3 BRA `(.L_x_41) ;  /* 0xfffffffc00ecb947 */ /* 0x004fea000383ffff */
[----:B------:R-:W-:Y:S05]  /*a300*/  BRA `(.L_x_40) ;  /* 0xffffffcc00b07947 */ /* 0x000fea000383ffff */
.L_x_57:
[----:B-1----:R-:W-:-:S04]  /*a310*/  MOV R3, UR22 ;  /* 0x0000001600037c02 */ /* 0x002fc80008000f00 */
[----:B------:R1:W2:Y:S03]  /*a320*/  SYNCS.PHASECHK.TRANS64.TRYWAIT P0, [R3+URZ+0x8], R0 ;  /* 0x00000800030075a7 */ /* 0x0002a6000800017f */
[----:B--2---:R-:W-:Y:S05]  /*a330*/  @!P0 NANOSLEEP.SYNCS 0x989680 ;  /* 0x009896800000895d */ /* 0x004fea0003900000 */
[----:B------:R-:W2:Y:S02]  /*a340*/  @!P0 SYNCS.PHASECHK.TRANS64 P0, [R3+URZ+0x8], R0 ;  /* 0x00000800030085a7 */ /* 0x000ea4000800007f */
[----:B--2---:R-:W-:Y:S05]  /*a350*/  @!P0 BRA `(.L_x_57) ;  /* 0xfffffffc00ec8947 */ /* 0x004fea000383ffff */
[----:B------:R-:W-:Y:S05]  /*a360*/  BRA `(.L_x_108) ;  /* 0xffffffd800187947 */ /* 0x000fea000383ffff */
.L_x_72:
[----:B--2---:R2:W4:Y:S02]  /*a370*/  SYNCS.PHASECHK.TRANS64.TRYWAIT P0, [R4+URZ+0xe060], R3 ;  /* 0x00e06003040075a7 */ /* 0x004524000800017f */
[----:B----4-:R-:W-:Y:S05]  /*a380*/  @!P0 NANOSLEEP.SYNCS 0x989680 ;  /* 0x009896800000895d */ /* 0x010fea0003900000 */
[----:B------:R-:W4:Y:S02]  /*a390*/  @!P0 SYNCS.PHASECHK.TRANS64 P0, [R4+URZ+0xe060], R3 ;  /* 0x00e06003040085a7 */ /* 0x000f24000800007f */
[----:B----4-:R-:W-:Y:S05]  /*a3a0*/  @!P0 BRA `(.L_x_72) ;  /* 0xfffffffc00f08947 */ /* 0x010fea000383ffff */
[----:B------:R-:W-:Y:S05]  /*a3b0*/  BRA `(.L_x_109) ;  /* 0xffffffec005c7947 */ /* 0x000fea000383ffff */
.L_x_77:
[----:B-1----:R1:W2:Y:S02]  /*a3c0*/  SYNCS.PHASECHK.TRANS64.TRYWAIT P0, [R2+URZ+0xe028], R5 ;  /* 0x00e02805020075a7 */ /* 0x0022a4000800017f */
[----:B--2---:R-:W-:Y:S05]  /*a3d0*/  @!P0 NANOSLEEP.SYNCS 0x989680 ;  /* 0x009896800000895d */ /* 0x004fea0003900000 */
[----:B------:R-:W2:Y:S02]  /*a3e0*/  @!P0 SYNCS.PHASECHK.TRANS64 P0, [R2+URZ+0xe028], R5 ;  /* 0x00e02805020085a7 */ /* 0x000ea4000800007f */
[----:B--2---:R-:W-:Y:S05]  /*a3f0*/  @!P0 BRA `(.L_x_77) ;  /* 0xfffffffc00f08947 */ /* 0x004fea000383ffff */
[----:B------:R-:W-:Y:S05]  /*a400*/  BRA `(.L_x_110) ;  /* 0xffffffec00e07947 */ /* 0x000fea000383ffff */
.L_x_82:
[----:B-1----:R1:W2:Y:S02]  /*a410*/  SYNCS.PHASECHK.TRANS64.TRYWAIT P0, [R5+URZ+0xe060], R6 ;  /* 0x00e06006050075a7 */ /* 0x0022a4000800017f */
[----:B--2---:R-:W-:Y:S05]  /*a420*/  @!P0 NANOSLEEP.SYNCS 0x989680 ;  /* 0x009896800000895d */ /* 0x004fea0003900000 */
[----:B------:R-:W2:Y:S02]  /*a430*/  @!P0 SYNCS.PHASECHK.TRANS64 P0, [R5+URZ+0xe060], R6 ;  /* 0x00e06006050085a7 */ /* 0x000ea4000800007f */
[----:B--2---:R-:W-:Y:S05]  /*a440*/  @!P0 BRA `(.L_x_82) ;  /* 0xfffffffc00f08947 */ /* 0x004fea000383ffff */
[----:B------:R-:W-:Y:S05]  /*a450*/  BRA `(.L_x_111) ;  /* 0xfffffff0005c7947 */ /* 0x000fea000383ffff */
.L_x_87:
[----:B-1----:R1:W2:Y:S02]  /*a460*/  SYNCS.PHASECHK.TRANS64.TRYWAIT P0, [R4+URZ+0xe028], R7 ;  /* 0x00e02807040075a7 */ /* 0x0022a4000800017f */
[----:B--2---:R-:W-:Y:S05]  /*a470*/  @!P0 NANOSLEEP.SYNCS 0x989680 ;  /* 0x009896800000895d */ /* 0x004fea0003900000 */
[----:B------:R-:W2:Y:S02]  /*a480*/  @!P0 SYNCS.PHASECHK.TRANS64 P0, [R4+URZ+0xe028], R7 ;  /* 0x00e02807040085a7 */ /* 0x000ea4000800007f */
[----:B--2---:R-:W-:Y:S05]  /*a490*/  @!P0 BRA `(.L_x_87) ;  /* 0xfffffffc00f08947 */ /* 0x004fea000383ffff */
[----:B------:R-:W-:Y:S05]  /*a4a0*/  BRA `(.L_x_112) ;  /* 0xfffffff000e47947 */ /* 0x000fea000383ffff */
.L_x_93:
[----:B-1----:R1:W2:Y:S02]  /*a4b0*/  SYNCS.PHASECHK.TRANS64.TRYWAIT P4, [R6+URZ+0xe028], R5 ;  /* 0x00e02805060075a7 */ /* 0x0022a4000808017f */
[----:B--2---:R-:W-:Y:S05]  /*a4c0*/  @!P4 NANOSLEEP.SYNCS 0x989680 ;  /* 0x009896800000c95d */ /* 0x004fea0003900000 */
[----:B------:R-:W2:Y:S02]  /*a4d0*/  @!P4 SYNCS.PHASECHK.TRANS64 P4, [R6+URZ+0xe028], R5 ;  /* 0x00e028050600c5a7 */ /* 0x000ea4000808007f */
[----:B--2---:R-:W-:Y:S05]  /*a4e0*/  @!P4 BRA `(.L_x_93) ;  /* 0xfffffffc00f0c947 */ /* 0x004fea000383ffff */
[----:B------:R-:W-:Y:S05]  /*a4f0*/  BRA `(.L_x_113) ;  /* 0xfffffff4009c7947 */ /* 0x000fea000383ffff */
.L_x_98:
[----:B-1----:R1:W2:Y:S02]  /*a500*/  SYNCS.PHASECHK.TRANS64.TRYWAIT P4, [R6+URZ+0xe028], R7 ;  /* 0x00e02807060075a7 */ /* 0x0022a4000808017f */
[----:B--2---:R-:W-:Y:S05]  /*a510*/  @!P4 NANOSLEEP.SYNCS 0x989680 ;  /* 0x009896800000c95d */ /* 0x004fea0003900000 */
[----:B------:R-:W2:Y:S02]  /*a520*/  @!P4 SYNCS.PHASECHK.TRANS64 P4, [R6+URZ+0xe028], R7 ;  /* 0x00e028070600c5a7 */ /* 0x000ea4000808007f */
[----:B--2---:R-:W-:Y:S05]  /*a530*/  @!P4 BRA `(.L_x_98) ;  /* 0xfffffffc00f0c947 */ /* 0x004fea000383ffff */
[----:B------:R-:W-:Y:S05]  /*a540*/  BRA `(.L_x_114) ;  /* 0xfffffff800247947 */ /* 0x000fea000383ffff */
        .weak           $__internal_0_$__cuda_sm20_rcp_rn_f32_slowpath
        .type           $__internal_0_$__cuda_sm20_rcp_rn_f32_slowpath,@function
        .size           $__internal_0_$__cuda_sm20_rcp_rn_f32_slowpath,(.L_x_120 - $__internal_0_$__cuda_sm20_rcp_rn_f32_slowpath)
$__internal_0_$__cuda_sm20_rcp_rn_f32_slowpath:
[----:B------:R-:W-:Y:S01]  /*a550*/  IMAD.SHL.U32 R0, R2, 0x2, RZ ;  /* 0x0000000202007824 */ /* 0x000fe200078e00ff */
[----:B------:R-:W-:Y:S04]  /*a560*/  BSSY B2, `(.L_x_115) ;  /* 0x0000030000027945 */ /* 0x000fe80003800000 */
[----:B------:R-:W-:-:S04]  /*a570*/  SHF.R.U32.HI R17, RZ, 0x18, R0 ;  /* 0x00000018ff117819 */ /* 0x000fc80000011600 */
[----:B------:R-:W-:-:S13]  /*a580*/  ISETP.NE.U32.AND P0, PT, R17, RZ, PT ;  /* 0x000000ff1100720c */ /* 0x000fda0003f05070 */
[----:B------:R-:W-:Y:S05]  /*a590*/  @P0 BRA `(.L_x_116) ;  /* 0x0000000000280947 */ /* 0x000fea0003800000 */
[----:B------:R-:W-:-:S05]  /*a5a0*/  IMAD.SHL.U32 R0, R2, 0x2, RZ ;  /* 0x0000000202007824 */ /* 0x000fca00078e00ff */
[----:B------:R-:W-:-:S13]  /*a5b0*/  ISETP.NE.AND P0, PT, R0, RZ, PT ;  /* 0x000000ff0000720c */ /* 0x000fda0003f05270 */
[----:B------:R-:W-:Y:S01]  /*a5c0*/  @P0 FFMA R8, R2, 1.84467440737095516160e+19, RZ ;  /* 0x5f80000002080823 */ /* 0x000fe200000000ff */
[----:B------:R-:W-:Y:S08]  /*a5d0*/  @!P0 MUFU.RCP R3, R2 ;  /* 0x0000000200038308 */ /* 0x000ff00000001000 */
[----:B------:R-:W1:Y:S02]  /*a5e0*/  @P0 MUFU.RCP R9, R8 ;  /* 0x0000000800090308 */ /* 0x000e640000001000 */
[----:B-1----:R-:W-:-:S04]  /*a5f0*/  @P0 FFMA R0, R8, R9, -1 ;  /* 0xbf80000008000423 */ /* 0x002fc80000000009 */
[----:B------:R-:W-:-:S04]  /*a600*/  @P0 FADD.FTZ R0, -R0, -RZ ;  /* 0x800000ff00000221 */ /* 0x000fc80000010100 */
[----:B------:R-:W-:-:S04]  /*a610*/  @P0 FFMA R0, R9, R0, R9 ;  /* 0x0000000009000223 */ /* 0x000fc80000000009 */
[----:B------:R-:W-:Y:S01]  /*a620*/  @P0 FFMA R3, R0, 1.84467440737095516160e+19, RZ ;  /* 0x5f80000000030823 */ /* 0x000fe200000000ff */
[----:B------:R-:W-:Y:S06]  /*a630*/  BRA `(.L_x_117) ;  /* 0x0000000000887947 */ /* 0x000fec0003800000 */
.L_x_116:
[----:B------:R-:W-:-:S05]  /*a640*/  VIADD R19, R17, 0xffffff03 ;  /* 0xffffff0311137836 */ /* 0x000fca0000000000 */
[----:B------:R-:W-:-:S13]  /*a650*/  ISETP.GT.U32.AND P0, PT, R19, 0x1, PT ;  /* 0x000000011300780c */ /* 0x000fda0003f04070 */
[----:B------:R-:W-:Y:S05]  /*a660*/  @P0 BRA `(.L_x_118) ;  /* 0x0000000000780947 */ /* 0x000fea0003800000 */
[----:B------:R-:W-:Y:S01]  /*a670*/  LOP3.LUT R0, R2, 0x7fffff, RZ, 0xc0, !PT ;  /* 0x007fffff02007812 */ /* 0x000fe200078ec0ff */
[----:B------:R-:W-:-:S03]  /*a680*/  IMAD.MOV.U32 R12, RZ, RZ, 0x3 ;  /* 0x00000003ff0c7424 */ /* 0x000fc600078e00ff */
[----:B------:R-:W-:Y:S02]  /*a690*/  LOP3.LUT R0, R0, 0x3f800000, RZ, 0xfc, !PT ;  /* 0x3f80000000007812 */ /* 0x000fe400078efcff */
[----:B------:R-:W-:Y:S02]  /*a6a0*/  SHF.L.U32 R12, R12, R19, RZ ;  /* 0x000000130c0c7219 */ /* 0x000fe400000006ff */
[----:B------:R-:W1:Y:S02]  /*a6b0*/  MUFU.RCP R3, R0 ;  /* 0x0000000000037308 */ /* 0x000e640000001000 */
[----:B-1----:R-:W-:-:S04]  /*a6c0*/  FFMA R8, R0, R3, -1 ;  /* 0xbf80000000087423 */ /* 0x002fc80000000003 */
[----:B------:R-:W-:-:S04]  /*a6d0*/  FADD.FTZ R8, -R8, -RZ ;  /* 0x800000ff08087221 */ /* 0x000fc80000010100 */
[CCC-:B------:R-:W-:Y:S01]  /*a6e0*/  FFMA.RM R9, R3.reuse, R8.reuse, R3.reuse ;  /* 0x0000000803097223 */ /* 0x1c0fe20000004003 */
[----:B------:R-:W-:-:S04]  /*a6f0*/  FFMA.RP R8, R3, R8, R3 ;  /* 0x0000000803087223 */ /* 0x000fc80000008003 */
[C---:B------:R-:W-:Y:S02]  /*a700*/  LOP3.LUT R3, R9.reuse, 0x7fffff, RZ, 0xc0, !PT ;  /* 0x007fffff09037812 */ /* 0x040fe400078ec0ff */
[----:B------:R-:W-:Y:S02]  /*a710*/  FSETP.NEU.FTZ.AND P0, PT, R9, R8, PT ;  /* 0x000000080900720b */ /* 0x000fe40003f1d000 */
[----:B------:R-:W-:Y:S02]  /*a720*/  LOP3.LUT R3, R3, 0x800000, RZ, 0xfc, !PT ;  /* 0x0080000003037812 */ /* 0x000fe400078efcff */
[----:B------:R-:W-:Y:S02]  /*a730*/  SEL R8, RZ, 0xffffffff, !P0 ;  /* 0xffffffffff087807 */ /* 0x000fe40004000000 */
[----:B------:R-:W-:-:S03]  /*a740*/  LOP3.LUT R12, R12, R3, RZ, 0xc0, !PT ;  /* 0x000000030c0c7212 */ /* 0x000fc600078ec0ff */
[----:B------:R-:W-:Y:S01]  /*a750*/  IMAD.MOV R8, RZ, RZ, -R8 ;  /* 0x000000ffff087224 */ /* 0x000fe200078e0a08 */
[----:B------:R-:W-:-:S04]  /*a760*/  SHF.R.U32.HI R12, RZ, R19, R12 ;  /* 0x00000013ff0c7219 */ /* 0x000fc8000001160c */
[----:B------:R-:W-:Y:S02]  /*a770*/  LOP3.LUT P1, RZ, R8, R19, R3, 0xf8, !PT ;  /* 0x0000001308ff7212 */ /* 0x000fe4000782f803 */
[C---:B------:R-:W-:Y:S02]  /*a780*/  LOP3.LUT P0, RZ, R12.reuse, 0x1, RZ, 0xc0, !PT ;  /* 0x000000010cff7812 */ /* 0x040fe4000780c0ff */
[----:B------:R-:W-:-:S04]  /*a790*/  LOP3.LUT P2, RZ, R12, 0x2, RZ, 0xc0, !PT ;  /* 0x000000020cff7812 */ /* 0x000fc8000784c0ff */
[----:B------:R-:W-:Y:S02]  /*a7a0*/  PLOP3.LUT P0, PT, P0, P1, P2, 0xe0, 0x0 ;  /* 0x000000000000781c */ /* 0x000fe40000703c20 */
[----:B------:R-:W-:Y:S02]  /*a7b0*/  LOP3.LUT P1, RZ, R2, 0x7fffff, RZ, 0xc0, !PT ;  /* 0x007fffff02ff7812 */ /* 0x000fe4000782c0ff */
[----:B------:R-:W-:-:S05]  /*a7c0*/  SEL R0, RZ, 0x1, !P0 ;  /* 0x00000001ff007807 */ /* 0x000fca0004000000 */
[----:B------:R-:W-:-:S05]  /*a7d0*/  IMAD.MOV R0, RZ, RZ, -R0 ;  /* 0x000000ffff007224 */ /* 0x000fca00078e0a00 */
[----:B------:R-:W-:Y:S02]  /*a7e0*/  ISETP.GE.AND P0, PT, R0, RZ, PT ;  /* 0x000000ff0000720c */ /* 0x000fe40003f06270 */
[----:B------:R-:W-:-:S04]  /*a7f0*/  IADD3 R0, R17, -0xfc, RZ ;  /* 0xffffff0411007810 */ /* 0x000fc80007ffe0ff */
[----:B------:R-:W-:-:S07]  /*a800*/  SHF.R.U32.HI R3, RZ, R0, R3 ;  /* 0x00000000ff037219 */ /* 0x000fce0000011603 */
[----:B------:R-:W-:-:S04]  /*a810*/  @!P0 VIADD R3, R3, 0x1 ;  /* 0x0000000103038836 */ /* 0x000fc80000000000 */
[----:B------:R-:W-:-:S05]  /*a820*/  @!P1 IMAD.SHL.U32 R3, R3, 0x2, RZ ;  /* 0x0000000203039824 */ /* 0x000fca00078e00ff */
[----:B------:R-:W-:Y:S01]  /*a830*/  LOP3.LUT R3, R3, 0x80000000, R2, 0xf8, !PT ;  /* 0x8000000003037812 */ /* 0x000fe200078ef802 */
[----:B------:R-:W-:Y:S06]  /*a840*/  BRA `(.L_x_117) ;  /* 0x0000000000047947 */ /* 0x000fec0003800000 */
.L_x_118:
[----:B------:R1:W2:Y:S02]  /*a850*/  MUFU.RCP R3, R2 ;  /* 0x0000000200037308 */ /* 0x0002a40000001000 */
.L_x_117:
[----:B------:R-:W-:Y:S05]  /*a860*/  BSYNC B2 ;  /* 0x0000000000027941 */ /* 0x000fea0003800000 */
.L_x_115:
[----:B--2---:R-:W-:Y:S02]  /*a870*/  IMAD.MOV.U32 R0, RZ, RZ, R3 ;  /* 0x000000ffff007224 */ /* 0x004fe400078e0003 */
[----:B-1----:R-:W-:Y:S02]  /*a880*/  IMAD.MOV.U32 R2, RZ, RZ, R14 ;  /* 0x000000ffff027224 */ /* 0x002fe400078e000e */
[----:B------:R-:W-:-:S04]  /*a890*/  IMAD.MOV.U32 R3, RZ, RZ, 0x0 ;  /* 0x00000000ff037424 */ /* 0x000fc800078e00ff */
[----:B------:R-:W-:Y:S05]  /*a8a0*/  RET.REL.NODEC R2 `(_ZN7cutlass13device_kernelINS_4fmha6kernel28FmhaKernelTmaWarpSpecializedINS1_10collective30FmhaMainloopTmaWarpSpecializedINS_12float_e4m3_tEffN4cute5tupleIJNS7_1CILi128EEENS9_ILi64EEESA_EEENS8_IJiNS9_ILi1EEENS8_IJiiEEEEEESF_NS8_IJSD_iSE_EEENS4_14ResidualFusionEJEEENS4_15FmhaFwdEpilogueIS6_fNS8_IJSB_SA_SB_EEEEENS2_23IndividualTileSchedulerEJEEEEEvNT_6ParamsE) ;  /* 0xffffff5402d47950 */ /* 0x000fea0003c3ffff */
.L_x_119:
[----:B------:R-:W-:-:S00]  /*a8b0*/  BRA `(.L_x_119) ;  /* 0xfffffffc00fc7947 */ /* 0x000fc0000383ffff */
[----:B------:R-:W-:-:S00]  /*a8c0*/  NOP ;  /* 0x0000000000007918 */ /* 0x000fc00000000000 */
        /* <DEDUP_REMOVED lines=11> */
.L_x_120:


//--------------------- .nv.global.init           --------------------------
	.section	.nv.global.init,"aw",@progbits
.nv.global.init:
	.type		$str$24,@object
	.size		$str$24,($str$25 - $str$24)
$str$24:
        /*0000*/ 	.byte	0x28, 0x61, 0x64, 0x64, 0x72, 0x65, 0x73, 0x73, 0x20, 0x26, 0x20, 0x6d, 0x61, 0x73, 0x6b, 0x29
        /*0010*/ 	.byte	0x20, 0x3d, 0x3d, 0x20, 0x30, 0x00
	.type		$str$25,@object
	.size		$str$25,(__unnamed_1 - $str$25)
$str$25:
        /*0016*/ 	.byte	0x2f, 0x74, 0x6d, 0x70, 0x2f, 0x63, 0x75, 0x74, 0x6c, 0x61, 0x73, 0x73, 0x5f, 0x73, 0x77, 0x65
        /*0026*/ 	.byte	0x65, 0x70, 0x5f, 0x73, 0x72, 0x63, 0x2f, 0x69, 0x6e, 0x63, 0x6c, 0x75, 0x64, 0x65, 0x2f, 0x63
        /*0036*/ 	.byte	0x75, 0x74, 0x65, 0x2f, 0x70, 0x6f, 0x69, 0x6e, 0x74, 0x65, 0x72, 0x5f, 0x66, 0x6c, 0x61, 0x67
        /*0046*/ 	.byte	0x67, 0x65, 0x64, 0x2e, 0x68, 0x70, 0x70, 0x00
	.type		__unnamed_1,@object
	.size		__unnamed_1,(.L_0 - __unnamed_1)
__unnamed_1:
        /*004e*/ 	.byte	0x61, 0x75, 0x74, 0x6f, 0x20, 0x63, 0x75, 0x74, 0x65, 0x3a, 0x3a, 0x61, 0x73, 0x5f, 0x70, 0x6f
        /* <DEDUP_REMOVED lines=27> */
        /*020e*/ 	.byte	0x43, 0x3c, 0x34, 0x30, 0x39, 0x36, 0x3e, 0x3e, 0x3e, 0x3e, 0x3e, 0x5d, 0x00
.L_0:


//--------------------- .nv.shared._ZN7cutlass13device_kernelINS_4fmha6kernel28FmhaKernelTmaWarpSpecializedINS1_10collective30FmhaMainloopTmaWarpSpecializedINS_12float_e4m3_tEffN4cute5tupleIJNS7_1CILi128EEENS9_ILi64EEESA_EEENS8_IJiNS9_ILi1EEENS8_IJiiEEEEEESF_NS8_IJSD_iSE_EEENS4_14ResidualFusionEJEEENS4_15FmhaFwdEpilogueIS6_fNS8_IJSB_SA_SB_EEEEENS2_23IndividualTileSchedulerEJEEEEEvNT_6ParamsE --------------------------
	.section	.nv.shared._ZN7cutlass13device_kernelINS_4fmha6kernel28FmhaKernelTmaWarpSpecializedINS1_10collective30FmhaMainloopTmaWarpSpecializedINS_12float_e4m3_tEffN4cute5tupleIJNS7_1CILi128EEENS9_ILi64EEESA_EEENS8_IJiNS9_ILi1EEENS8_IJiiEEEEEESF_NS8_IJSD_iSE_EEENS4_14ResidualFusionEJEEENS4_15FmhaFwdEpilogueIS6_fNS8_IJSB_SA_SB_EEEEENS2_23IndividualTileSchedulerEJEEEEEvNT_6ParamsE,"aw",@nobits
	.sectionflags	@""
	.align	16
	.zero		1024


//--------------------- .nv.shared.reserved.0     --------------------------
	.section	.nv.shared.reserved.0,"aw",@nobits
	.weak		__nv_reservedSMEM_offset_0_alias
	.size		__nv_reservedSMEM_offset_0_alias, 0, 0
	.other		__nv_reservedSMEM_offset_0_alias,@"STO_CUDA_RESERVED_SHARED STV_DEFAULT"
__nv_reservedSMEM_offset_0_alias:
	.zero		0


//--------------------- .nv.global                --------------------------
	.section	.nv.global,"aw",@nobits
.nv.global:
	.type		_ZN39_INTERNAL_ee8a8f55_4_k_cu_c040c7c0_29174cute1_E,@object
	.size		_ZN39_INTERNAL_ee8a8f55_4_k_cu_c040c7c0_29174cute1_E,(_ZN39_INTERNAL_ee8a8f55_4_k_cu_c040c7c0_29174cuda3std3__45__cpo6cbeginE - _ZN39_INTERNAL_ee8a8f55_4_k_cu_c040c7c0_29174cute1_E)
_ZN39_INTERNAL_ee8a8f55_4_k_cu_c040c7c0_29174cute1_E:
	.zero		1
	.type		_ZN39_INTERNAL_ee8a8f55_4_k_cu_c040c7c0_29174cuda3std3__45__cpo6cbeginE,@object
	.size		_ZN39_INTERNAL_ee8a8f55_4_k_cu_c040c7c0_29174cuda3std3__45__cpo6cbeginE,(_ZN39_INTERNAL_ee8a8f55_4_k_cu_c040c7c0_29174cuda3std3__48in_placeE - _ZN39_INTERNAL_ee8a8f55_4_k_cu_c040c7c0_29174cuda3std3__45__cpo6cbeginE)
_ZN39_INTERNAL_ee8a8f55_4_k_cu_c040c7c0_29174cuda3std3__45__cpo6cbeginE:
	.zero		1
	.type		_ZN39_INTERNAL_ee8a8f55_4_k_cu_c040c7c0_29174cuda3std3__48in_placeE,@object
	.size		_ZN39_INTERNAL_ee8a8f55_4_k_cu_c040c7c0_29174cuda3std3__48in_placeE,(_ZN39_INTERNAL_ee8a8f55_4_k_cu_c040c7c0_29174cuda3std6ranges3__45__cpo9iter_moveE - _ZN39_INTERNAL_ee8a8f55_4_k_cu_c040c7c0_29174cuda3std3__48in_placeE)
_ZN39_INTERNAL_ee8a8f55_4_k_cu_c040c7c0_29174cuda3std3__48in_placeE:
	.zero		1
	.type		_ZN39_INTERNAL_ee8a8f55_4_k_cu_c040c7c0_29174cuda3std6ranges3__45__cpo9iter_moveE,@object
	.size		_ZN39_INTERNAL_ee8a8f55_4_k_cu_c040c7c0_29174cuda3std6ranges3__45__cpo9iter_moveE,(_ZN39_INTERNAL_ee8a8f55_4_k_cu_c040c7c0_29174cuda3std3__45__cpo5beginE - _ZN39_INTERNAL_ee8a8f55_4_k_cu_c040c7c0_29174cuda3std6ranges3__45__cpo9iter_moveE)
_ZN39_INTERNAL_ee8a8f55_4_k_cu_c040c7c0_29174cuda3std6ranges3__45__cpo9iter_moveE:
	.zero		1
	.type		_ZN39_INTERNAL_ee8a8f55_4_k_cu_c040c7c0_29174cuda3std3__45__cpo5beginE,@object
	.size		_ZN39_INTERNAL_ee8a8f55_4_k_cu_c040c7c0_29174cuda3std3__45__cpo5beginE,(_ZN39_INTERNAL_ee8a8f55_4_k_cu_c040c7c0_29174cuda3std3__441_GLOBAL__N__ee8a8f55_4_k_cu_c040c7c0_29176ignoreE - _ZN39_INTERNAL_ee8a8f55_4_k_cu_c040c7c0_29174cuda3std3__45__cpo5beginE)
_ZN39_INTERNAL_ee8a8f55_4_k_cu_c040c7c0_29174cuda3std3__45__cpo5beginE:
	.zero		1
	.type		_ZN39_INTERNAL_ee8a8f55_4_k_cu_c040c7c0_29174cuda3std3__441_GLOBAL__N__ee8a8f55_4_k_cu_c040c7c0_29176ignoreE,@object
	.size		_ZN39_INTERNAL_ee8a8f55_4_k_cu_c040c7c0_29174cuda3std3__441_GLOBAL__N__ee8a8f55_4_k_cu_c040c7c0_29176ignoreE,(_ZN39_INTERNAL_ee8a8f55_4_k_cu_c040c7c0_29174cute7productE - _ZN39_INTERNAL_ee8a8f55_4_k_cu_c040c7c0_29174cuda3std3__441_GLOBAL__N__ee8a8f55_4_k_cu_c040c7c0_29176ignoreE)
_ZN39_INTERNAL_ee8a8f55_4_k_cu_c040c7c0_29174cuda3std3__441_GLOBAL__N__ee8a8f55_4_k_cu_c040c7c0_29176ignoreE:
	.zero		1
	.type		_ZN39_INTERNAL_ee8a8f55_4_k_cu_c040c7c0_29174cute7productE,@object
	.size		_ZN39_INTERNAL_ee8a8f55_4_k_cu_c040c7c0_29174cute7productE,(_ZN39_INTERNAL_ee8a8f55_4_k_cu_c040c7c0_29174cuda3std3__45__cpo3endE - _ZN39_INTERNAL_ee8a8f55_4_k_cu_c040c7c0_29174cute7productE)
_ZN39_INTERNAL_ee8a8f55_4_k_cu_c040c7c0_29174cute7productE:
	.zero		1
	.type		_ZN39_INTERNAL_ee8a8f55_4_k_cu_c040c7c0_29174cuda3std3__45__cpo3endE,@object
	.size		_ZN39_INTERNAL_ee8a8f55_4_k_cu_c040c7c0_29174cuda3std3__45__cpo3endE,(_ZN39_INTERNAL_ee8a8f55_4_k_cu_c040c7c0_29174cuda3std3__419piecewise_constructE - _ZN39_INTERNAL_ee8a8f55_4_k_cu_c040c7c0_29174cuda3std3__45__cpo3endE)
_ZN39_INTERNAL_ee8a8f55_4_k_cu_c040c7c0_29174cuda3std3__45__cpo3endE:
	.zero		1
	.type		_ZN39_INTERNAL_ee8a8f55_4_k_cu_c040c7c0_29174cuda3std3__419piecewise_constructE,@object
	.size		_ZN39_INTERNAL_ee8a8f55_4_k_cu_c040c7c0_29174cuda3std3__419piecewise_constructE,(_ZN39_INTERNAL_ee8a8f55_4_k_cu_c040c7c0_29174cuda3std3__45__cpo4cendE - _ZN39_INTERNAL_ee8a8f55_4_k_cu_c040c7c0_29174cuda3std3__419piecewise_constructE)
_ZN39_INTERNAL_ee8a8f55_4_k_cu_c040c7c0_29174cuda3std3__419piecewise_constructE:
	.zero		1
	.type		_ZN39_INTERNAL_ee8a8f55_4_k_cu_c040c7c0_29174cuda3std3__45__cpo4cendE,@object
	.size		_ZN39_INTERNAL_ee8a8f55_4_k_cu_c040c7c0_29174cuda3std3__45__cpo4cendE,(_ZN39_INTERNAL_ee8a8f55_4_k_cu_c040c7c0_29174cuda3std6ranges3__45__cpo4swapE - _ZN39_INTERNAL_ee8a8f55_4_k_cu_c040c7c0_29174cuda3std3__45__cpo4cendE)
_ZN39_INTERNAL_ee8a8f55_4_k_cu_c040c7c0_29174cuda3std3__45__cpo4cendE:
	.zero		1
	.type		_ZN39_INTERNAL_ee8a8f55_4_k_cu_c040c7c0_29174cuda3std6ranges3__45__cpo4swapE,@object
	.size		_ZN39_INTERNAL_ee8a8f55_4_k_cu_c040c7c0_29174cuda3std6ranges3__45__cpo4swapE,(.L_8 - _ZN39_INTERNAL_ee8a8f55_4_k_cu_c040c7c0_29174cuda3std6ranges3__45__cpo4swapE)
_ZN39_INTERNAL_ee8a8f55_4_k_cu_c040c7c0_29174cuda3std6ranges3__45__cpo4swapE:
	.zero		1
.L_8:


//--------------------- .nv.constant0._ZN7cutlass13device_kernelINS_4fmha6kernel28FmhaKernelTmaWarpSpecializedINS1_10collective30FmhaMainloopTmaWarpSpecializedINS_12float_e4m3_tEffN4cute5tupleIJNS7_1CILi128EEENS9_ILi64EEESA_EEENS8_IJiNS9_ILi1EEENS8_IJiiEEEEEESF_NS8_IJSD_iSE_EEENS4_14ResidualFusionEJEEENS4_15FmhaFwdEpilogueIS6_fNS8_IJSB_SA_SB_EEEEENS2_23IndividualTileSchedulerEJEEEEEvNT_6ParamsE --------------------------
	.section	.nv.constant0._ZN7cutlass13device_kernelINS_4fmha6kernel28FmhaKernelTmaWarpSpecializedINS1_10collective30FmhaMainloopTmaWarpSpecializedINS_12float_e4m3_tEffN4cute5tupleIJNS7_1CILi128EEENS9_ILi64EEESA_EEENS8_IJiNS9_ILi1EEENS8_IJiiEEEEEESF_NS8_IJSD_iSE_EEENS4_14ResidualFusionEJEEENS4_15FmhaFwdEpilogueIS6_fNS8_IJSB_SA_SB_EEEEENS2_23IndividualTileSchedulerEJEEEEEvNT_6ParamsE,"a",@progbits
	.sectionflags	@""
	.align	4
.nv.constant0._ZN7cutlass13device_kernelINS_4fmha6kernel28FmhaKernelTmaWarpSpecializedINS1_10collective30FmhaMainloopTmaWarpSpecializedINS_12float_e4m3_tEffN4cute5tupleIJNS7_1CILi128EEENS9_ILi64EEESA_EEENS8_IJiNS9_ILi1EEENS8_IJiiEEEEEESF_NS8_IJSD_iSE_EEENS4_14ResidualFusionEJEEENS4_15FmhaFwdEpilogueIS6_fNS8_IJSB_SA_SB_EEEEENS2_23IndividualTileSchedulerEJEEEEEvNT_6ParamsE:
	.zero		2688


//--------------------- SYMBOLS --------------------------

	.type		.nv.reservedSmem.offset0,@object
	.size		.nv.reservedSmem.offset0,0x4
	.type		__assertfail,@function
